	.target	sm_90a

	.elftype	@"ET_EXEC"


//--------------------- .note.nv.tkinfo           --------------------------
	.section	.note.nv.tkinfo,"",@"SHT_NOTE"
	.sectionflags	@"SHF_NOTE_NV_TKINFO"
	.tkinfo
        /*0018*/ 	.word	0x00000002
        /*0030*/ 	.string	""
        /*0030*/ 	.string	"ptxas"
        /*0030*/ 	.string	"Cuda compilation tools, release 13.0, V13.0.88"
        /*0030*/ 	.string	"Build cuda_13.0.r13.0/compiler.36424714_0"
        /*0030*/ 	.string	"-arch sm_90a -m 64 "



//--------------------- .note.nv.cuinfo           --------------------------
	.section	.note.nv.cuinfo,"",@"SHT_NOTE"
	.sectionflags	@"SHF_NOTE_NV_CUINFO"
        /*0018*/ 	.short	0x0002
        /*001a*/ 	.short	0x005a
        /*001c*/ 	.short	0x0082
	.zero		2


//--------------------- .nv.info                  --------------------------
	.section	.nv.info,"",@"SHT_CUDA_INFO"
	.align	4


	//----- nvinfo : EIATTR_REGCOUNT
	.align		4
        /*0000*/ 	.byte	0x04, 0x2f
        /*0002*/ 	.short	(.L_12 - .L_11)
	.align		4
.L_11:
        /*0004*/ 	.word	index@(_ZN7cutlass13device_kernelINS_4gemm6kernel13GemmUniversalIN4cute5tupleIJiiiiEEENS1_10collective13CollectiveMmaINS1_37MainloopSm90TmaGmmaWarpSpecializedFP8ILi3ENS5_IJNS4_1CILi1EEESB_SB_EEENS1_35KernelTmaWarpSpecializedCooperativeEEENS5_IJNSA_ILi256EEENSA_ILi128EEENSA_ILi64EEEEEENS_12float_e5m2_tENS5_IJlSB_lEEESJ_SK_NS4_8TiledMMAINS4_8MMA_AtomIJNS4_4SM904GMMA31MMA_64x128x32_F32E5M2E5M2_SS_TNILNSO_7ScaleInE1ELSQ_1EEEEEENS4_6LayoutINS5_IJNSA_ILi2EEESB_SB_EEENS5_IJSB_NSA_ILi0EEESW_EEEEENS5_IJNS4_10UnderscoreESZ_SZ_EEEEENS4_13SM90_TMA_LOADENS4_14ComposedLayoutINS4_7SwizzleILi2ELi4ELi3EEENS4_18smem_ptr_flag_bitsILi8EEENST_INS5_IJNSA_ILi8EEESH_EEENS5_IJSH_SB_EEEEEEEvNS4_8identityES12_S1C_vS1D_EENS_8epilogue10collective6detail29Sm90TmaWarpSpecializedAdapterINS1G_15DefaultEpilogueISJ_SK_SK_NS1F_6thread17LinearCombinationISJ_Li1EffLNS1K_9ScaleType4KindE0ELNS_15FloatRoundStyleE2ESJ_EENS1_15EpilogueDefaultEEEEEvvEEEEvNT_6ParamsE)
        /*0008*/ 	.word	0x000000a8


	//----- nvinfo : EIATTR_FRAME_SIZE
	.align		4
.L_12:
        /*000c*/ 	.byte	0x04, 0x11
        /*000e*/ 	.short	(.L_14 - .L_13)
	.align		4
.L_13:
        /*0010*/ 	.word	index@(_ZN7cutlass13device_kernelINS_4gemm6kernel13GemmUniversalIN4cute5tupleIJiiiiEEENS1_10collective13CollectiveMmaINS1_37MainloopSm90TmaGmmaWarpSpecializedFP8ILi3ENS5_IJNS4_1CILi1EEESB_SB_EEENS1_35KernelTmaWarpSpecializedCooperativeEEENS5_IJNSA_ILi256EEENSA_ILi128EEENSA_ILi64EEEEEENS_12float_e5m2_tENS5_IJlSB_lEEESJ_SK_NS4_8TiledMMAINS4_8MMA_AtomIJNS4_4SM904GMMA31MMA_64x128x32_F32E5M2E5M2_SS_TNILNSO_7ScaleInE1ELSQ_1EEEEEENS4_6LayoutINS5_IJNSA_ILi2EEESB_SB_EEENS5_IJSB_NSA_ILi0EEESW_EEEEENS5_IJNS4_10UnderscoreESZ_SZ_EEEEENS4_13SM90_TMA_LOADENS4_14ComposedLayoutINS4_7SwizzleILi2ELi4ELi3EEENS4_18smem_ptr_flag_bitsILi8EEENST_INS5_IJNSA_ILi8EEESH_EEENS5_IJSH_SB_EEEEEEEvNS4_8identityES12_S1C_vS1D_EENS_8epilogue10collective6detail29Sm90TmaWarpSpecializedAdapterINS1G_15DefaultEpilogueISJ_SK_SK_NS1F_6thread17LinearCombinationISJ_Li1EffLNS1K_9ScaleType4KindE0ELNS_15FloatRoundStyleE2ESJ_EENS1_15EpilogueDefaultEEEEEvvEEEEvNT_6ParamsE)
        /*0014*/ 	.word	0x000000f8


	//----- nvinfo : EIATTR_MIN_STACK_SIZE
	.align		4
.L_14:
        /*0018*/ 	.byte	0x04, 0x12
        /*001a*/ 	.short	(.L_16 - .L_15)
	.align		4
.L_15:
        /*001c*/ 	.word	index@(_ZN7cutlass13device_kernelINS_4gemm6kernel13GemmUniversalIN4cute5tupleIJiiiiEEENS1_10collective13CollectiveMmaINS1_37MainloopSm90TmaGmmaWarpSpecializedFP8ILi3ENS5_IJNS4_1CILi1EEESB_SB_EEENS1_35KernelTmaWarpSpecializedCooperativeEEENS5_IJNSA_ILi256EEENSA_ILi128EEENSA_ILi64EEEEEENS_12float_e5m2_tENS5_IJlSB_lEEESJ_SK_NS4_8TiledMMAINS4_8MMA_AtomIJNS4_4SM904GMMA31MMA_64x128x32_F32E5M2E5M2_SS_TNILNSO_7ScaleInE1ELSQ_1EEEEEENS4_6LayoutINS5_IJNSA_ILi2EEESB_SB_EEENS5_IJSB_NSA_ILi0EEESW_EEEEENS5_IJNS4_10UnderscoreESZ_SZ_EEEEENS4_13SM90_TMA_LOADENS4_14ComposedLayoutINS4_7SwizzleILi2ELi4ELi3EEENS4_18smem_ptr_flag_bitsILi8EEENST_INS5_IJNSA_ILi8EEESH_EEENS5_IJSH_SB_EEEEEEEvNS4_8identityES12_S1C_vS1D_EENS_8epilogue10collective6detail29Sm90TmaWarpSpecializedAdapterINS1G_15DefaultEpilogueISJ_SK_SK_NS1F_6thread17LinearCombinationISJ_Li1EffLNS1K_9ScaleType4KindE0ELNS_15FloatRoundStyleE2ESJ_EENS1_15EpilogueDefaultEEEEEvvEEEEvNT_6ParamsE)
        /*0020*/ 	.word	0x000000f8
.L_16:


//--------------------- .nv.compat                --------------------------
	.section	.nv.compat,"",@"SHT_CUDA_COMPAT_INFO"
	.align	4
        /*0000*/ 	.byte	0x02, 0x09, 0x01, 0x00, 0x02, 0x02, 0x04, 0x00, 0x02, 0x05, 0x05, 0x00, 0x03, 0x07, 0x01, 0x01
        /*0010*/ 	.byte	0x02, 0x03, 0x01, 0x00, 0x02, 0x06, 0x01, 0x00, 0x04, 0x0b, 0x08, 0x00, 0x00, 0x00, 0x00, 0x00
        /*0020*/ 	.byte	0x00, 0x00, 0x00, 0x00


//--------------------- .nv.info._ZN7cutlass13device_kernelINS_4gemm6kernel13GemmUniversalIN4cute5tupleIJiiiiEEENS1_10collective13CollectiveMmaINS1_37MainloopSm90TmaGmmaWarpSpecializedFP8ILi3ENS5_IJNS4_1CILi1EEESB_SB_EEENS1_35KernelTmaWarpSpecializedCooperativeEEENS5_IJNSA_ILi256EEENSA_ILi128EEENSA_ILi64EEEEEENS_12float_e5m2_tENS5_IJlSB_lEEESJ_SK_NS4_8TiledMMAINS4_8MMA_AtomIJNS4_4SM904GMMA31MMA_64x128x32_F32E5M2E5M2_SS_TNILNSO_7ScaleInE1ELSQ_1EEEEEENS4_6LayoutINS5_IJNSA_ILi2EEESB_SB_EEENS5_IJSB_NSA_ILi0EEESW_EEEEENS5_IJNS4_10UnderscoreESZ_SZ_EEEEENS4_13SM90_TMA_LOADENS4_14ComposedLayoutINS4_7SwizzleILi2ELi4ELi3EEENS4_18smem_ptr_flag_bitsILi8EEENST_INS5_IJNSA_ILi8EEESH_EEENS5_IJSH_SB_EEEEEEEvNS4_8identityES12_S1C_vS1D_EENS_8epilogue10collective6detail29Sm90TmaWarpSpecializedAdapterINS1G_15DefaultEpilogueISJ_SK_SK_NS1F_6thread17LinearCombinationISJ_Li1EffLNS1K_9ScaleType4KindE0ELNS_15FloatRoundStyleE2ESJ_EENS1_15EpilogueDefaultEEEEEvvEEEEvNT_6ParamsE --------------------------
	.section	.nv.info._ZN7cutlass13device_kernelINS_4gemm6kernel13GemmUniversalIN4cute5tupleIJiiiiEEENS1_10collective13CollectiveMmaINS1_37MainloopSm90TmaGmmaWarpSpecializedFP8ILi3ENS5_IJNS4_1CILi1EEESB_SB_EEENS1_35KernelTmaWarpSpecializedCooperativeEEENS5_IJNSA_ILi256EEENSA_ILi128EEENSA_ILi64EEEEEENS_12float_e5m2_tENS5_IJlSB_lEEESJ_SK_NS4_8TiledMMAINS4_8MMA_AtomIJNS4_4SM904GMMA31MMA_64x128x32_F32E5M2E5M2_SS_TNILNSO_7ScaleInE1ELSQ_1EEEEEENS4_6LayoutINS5_IJNSA_ILi2EEESB_SB_EEENS5_IJSB_NSA_ILi0EEESW_EEEEENS5_IJNS4_10UnderscoreESZ_SZ_EEEEENS4_13SM90_TMA_LOADENS4_14ComposedLayoutINS4_7SwizzleILi2ELi4ELi3EEENS4_18smem_ptr_flag_bitsILi8EEENST_INS5_IJNSA_ILi8EEESH_EEENS5_IJSH_SB_EEEEEEEvNS4_8identityES12_S1C_vS1D_EENS_8epilogue10collective6detail29Sm90TmaWarpSpecializedAdapterINS1G_15DefaultEpilogueISJ_SK_SK_NS1F_6thread17LinearCombinationISJ_Li1EffLNS1K_9ScaleType4KindE0ELNS_15FloatRoundStyleE2ESJ_EENS1_15EpilogueDefaultEEEEEvvEEEEvNT_6ParamsE,"",@"SHT_CUDA_INFO"
	.sectionflags	@""
	.align	4


	//----- nvinfo : EIATTR_CUDA_API_VERSION
	.align		4
        /*0000*/ 	.byte	0x04, 0x37
        /*0002*/ 	.short	(.L_18 - .L_17)
.L_17:
        /*0004*/ 	.word	0x00000082


	//----- nvinfo : EIATTR_KPARAM_INFO
	.align		4
.L_18:
        /*0008*/ 	.byte	0x04, 0x17
        /*000a*/ 	.short	(.L_20 - .L_19)
.L_19:
        /*000c*/ 	.word	0x00000000
        /*0010*/ 	.short	0x0000
        /*0012*/ 	.short	0x0070
        /*0014*/ 	.byte	0x00, 0xf0, 0x01, 0x10


	//----- nvinfo : EIATTR_SPARSE_MMA_MASK
	.align		4
.L_20:
        /*0018*/ 	.byte	0x03, 0x50
        /*001a*/ 	.short	0x0000


	//----- nvinfo : EIATTR_MAXREG_COUNT
	.align		4
        /*001c*/ 	.byte	0x03, 0x1b
        /*001e*/ 	.short	0x00a8


	//----- nvinfo : EIATTR_NUM_BARRIERS
	.align		4
        /*0020*/ 	.byte	0x02, 0x4c
        /*0022*/ 	.byte	0x01
	.zero		1


	//----- nvinfo : EIATTR_ANNOTATIONS
	.align		4
        /*0024*/ 	.byte	0x04, 0x55
        /*0026*/ 	.short	(.L_22 - .L_21)


	//   ....[0]....
.L_21:
        /*0028*/ 	.word	0x00000001
        /*002c*/ 	.byte	0x70, 0x05, 0x00, 0x00, 0x01, 0x00, 0x00, 0x00, 0x90, 0x05, 0x00, 0x00, 0x01, 0x00, 0x00, 0x00
        /* <DEDUP_REMOVED lines=190> */
        /*0c1c*/ 	.byte	0x50, 0x01, 0x01, 0x00, 0x01, 0x00, 0x00, 0x00, 0xa0, 0x01, 0x01, 0x00


	//----- nvinfo : EIATTR_MERCURY_ISA_VERSION
	.align		4
.L_22:
        /*0c28*/ 	.byte	0x03, 0x5f
        /*0c2a*/ 	.short	0x0101


	//----- nvinfo : EIATTR_INT_WARP_WIDE_INSTR_OFFSETS
	.align		4
        /*0c2c*/ 	.byte	0x04, 0x31
        /*0c2e*/ 	.short	(.L_24 - .L_23)


	//   ....[0]....
.L_23:
        /*0c30*/ 	.word	0x00000440


	//   ....[1]....
        /*0c34*/ 	.word	0x00000450


	//   ....[2]....
        /*0c38*/ 	.word	0x00000580


	//----- nvinfo : EIATTR_COOP_GROUP_MASK_REGIDS
	.align		4
.L_24:
        /*0c3c*/ 	.byte	0x04, 0x29
        /*0c3e*/ 	.short	(.L_26 - .L_25)


	//   ....[0]....
.L_25:
        /*0c40*/ 	.word	0xffffffff


	//   ....[1]....
        /*0c44*/ 	.word	0xffffffff


	//   ....[2]....
        /*0c48*/ 	.word	0xffffffff


	//   ....[3]....
        /*0c4c*/ 	.word	0xffffffff


	//   ....[4]....
        /*0c50*/ 	.word	0xffffffff


	//----- nvinfo : EIATTR_COOP_GROUP_INSTR_OFFSETS
	.align		4
.L_26:
        /*0c54*/ 	.byte	0x04, 0x28
        /*0c56*/ 	.short	(.L_28 - .L_27)


	//   ....[0]....
.L_27:
        /*0c58*/ 	.word	0x00000070


	//   ....[1]....
        /*0c5c*/ 	.word	0x00000080


	//   ....[2]....
        /*0c60*/ 	.word	0x000001a0


	//   ....[3]....
        /*0c64*/ 	.word	0x00000390


	//   ....[4]....
        /*0c68*/ 	.word	0x000012d0


	//----- nvinfo : EIATTR_REG_RECONFIG
	.align		4
.L_28:
        /*0c6c*/ 	.byte	0x01, 0x54
	.zero		2


	//----- nvinfo : EIATTR_MBARRIER_INSTR_OFFSETS
	.align		4
        /*0c70*/ 	.byte	0x04, 0x39
        /*0c72*/ 	.short	(.L_30 - .L_29)


	//   ....[0]....
.L_29:
        /*0c74*/ 	.word	0x00000320
        /*0c78*/ 	.word	0x000000ff
        /*0c7c*/ 	.word	0x00000000
        /*0c80*/ 	.short	0x0100
        /*0c82*/ 	.byte	0x09
	.zero		1


	//   ....[1]....
        /*0c84*/ 	.word	0x00000330
        /*0c88*/ 	.word	0x000000ff
        /*0c8c*/ 	.word	0x00000018
        /*0c90*/ 	.short	0x0100
        /*0c92*/ 	.byte	0x09
	.zero		1


	//   ....[2]....
        /*0c94*/ 	.word	0x00000340
        /*0c98*/ 	.word	0x000000ff
        /*0c9c*/ 	.word	0x00000008
        /*0ca0*/ 	.short	0x0100
        /*0ca2*/ 	.byte	0x09
	.zero		1


	//   ....[3]....
        /*0ca4*/ 	.word	0x00000350
        /*0ca8*/ 	.word	0x000000ff
        /*0cac*/ 	.word	0x00000020
        /*0cb0*/ 	.short	0x0100
        /*0cb2*/ 	.byte	0x09
	.zero		1


	//   ....[4]....
        /*0cb4*/ 	.word	0x00000360
        /*0cb8*/ 	.word	0x000000ff
        /*0cbc*/ 	.word	0x00000010
        /*0cc0*/ 	.short	0x0100
        /*0cc2*/ 	.byte	0x09
	.zero		1


	//   ....[5]....
        /*0cc4*/ 	.word	0x00000370
        /*0cc8*/ 	.word	0x000000ff
        /*0ccc*/ 	.word	0x00000028
        /*0cd0*/ 	.short	0x0100
        /*0cd2*/ 	.byte	0x09
	.zero		1


	//   ....[6]....
        /*0cd4*/ 	.word	0x000005b0
        /*0cd8*/ 	.word	0x000000ff
        /*0cdc*/ 	.word	0x00000040
        /*0ce0*/ 	.short	0x0100
        /*0ce2*/ 	.byte	0x06
	.zero		1


	//   ....[7]....
        /*0ce4*/ 	.word	0x000005c0
        /*0ce8*/ 	.word	0x000000ff
        /*0cec*/ 	.word	0x00000048
        /*0cf0*/ 	.short	0x0100
        /*0cf2*/ 	.byte	0x06
	.zero		1


	//   ....[8]....
        /*0cf4*/ 	.word	0x00001ad0
        /*0cf8*/ 	.word	0x000000ff
        /*0cfc*/ 	.word	0x00000000
        /*0d00*/ 	.short	0x010a
        /*0d02*/ 	.byte	0x06
	.zero		1


	//   ....[9]....
        /*0d04*/ 	.word	0x00001b10
        /*0d08*/ 	.word	0x000000ff
        /*0d0c*/ 	.word	0x00000000
        /*0d10*/ 	.short	0x010a
        /*0d12*/ 	.byte	0x06
	.zero		1


	//   ....[10]....
        /*0d14*/ 	.word	0x00002da0
        /*0d18*/ 	.word	0x000000ff
        /*0d1c*/ 	.word	0x00000000
        /*0d20*/ 	.short	0x010a
        /*0d22*/ 	.byte	0x10
	.zero		1


	//   ....[11]....
        /*0d24*/ 	.word	0x00002de0
        /*0d28*/ 	.word	0x000000ff
        /*0d2c*/ 	.word	0x00000000
        /*0d30*/ 	.short	0x010a
        /*0d32*/ 	.byte	0x10
	.zero		1


	//   ....[12]....
        /*0d34*/ 	.word	0x00003e60
        /*0d38*/ 	.word	0x000000ff
        /*0d3c*/ 	.word	0x00000000
        /*0d40*/ 	.short	0x0101
        /*0d42*/ 	.byte	0x08
	.zero		1


	//   ....[13]....
        /*0d44*/ 	.word	0x00005020
        /*0d48*/ 	.word	0x000000ff
        /*0d4c*/ 	.word	0x00000000
        /*0d50*/ 	.short	0x0101
        /*0d52*/ 	.byte	0x08
	.zero		1


	//   ....[14]....
        /*0d54*/ 	.word	0x0000f450
        /*0d58*/ 	.word	0x0000000d
        /*0d5c*/ 	.word	0x00000018
        /*0d60*/ 	.short	0x010a
        /*0d62*/ 	.byte	0x3f
	.zero		1


	//   ....[15]....
        /*0d64*/ 	.word	0x0000f810
        /*0d68*/ 	.word	0x00000004
        /*0d6c*/ 	.word	0x00000048
        /*0d70*/ 	.short	0x0101
        /*0d72*/ 	.byte	0x3f
	.zero		1


	//   ....[16]....
        /*0d74*/ 	.word	0x0000ff80
        /*0d78*/ 	.word	0x00000007
        /*0d7c*/ 	.word	0x00000000
        /*0d80*/ 	.short	0x010a
        /*0d82*/ 	.byte	0x3f
	.zero		1


	//   ....[17]....
        /*0d84*/ 	.word	0x00010000
        /*0d88*/ 	.word	0x00000009
        /*0d8c*/ 	.word	0x00000000
        /*0d90*/ 	.short	0x010a
        /*0d92*/ 	.byte	0x3f
	.zero		1


	//   ....[18]....
        /*0d94*/ 	.word	0x00010090
        /*0d98*/ 	.word	0x00000003
        /*0d9c*/ 	.word	0x00000000
        /*0da0*/ 	.short	0x010a
        /*0da2*/ 	.byte	0x3f
	.zero		1


	//   ....[19]....
        /*0da4*/ 	.word	0x00010100
        /*0da8*/ 	.word	0x00000003
        /*0dac*/ 	.word	0x00000000
        /*0db0*/ 	.short	0x010a
        /*0db2*/ 	.byte	0x3f
	.zero		1


	//   ....[20]....
        /*0db4*/ 	.word	0x00010170
        /*0db8*/ 	.word	0x00000000
        /*0dbc*/ 	.word	0x00000000
        /*0dc0*/ 	.short	0x010a
        /*0dc2*/ 	.byte	0x3f
	.zero		1


	//   ....[21]....
        /*0dc4*/ 	.word	0x00010250
        /*0dc8*/ 	.word	0x0000000d
        /*0dcc*/ 	.word	0x00000018
        /*0dd0*/ 	.short	0x010a
        /*0dd2*/ 	.byte	0x3f
	.zero		1


	//   ....[22]....
        /*0dd4*/ 	.word	0x00010330
        /*0dd8*/ 	.word	0x00000007
        /*0ddc*/ 	.word	0x00000000
        /*0de0*/ 	.short	0x010a
        /*0de2*/ 	.byte	0x3f
	.zero		1


	//   ....[23]....
        /*0de4*/ 	.word	0x00010380
        /*0de8*/ 	.word	0x00000009
        /*0dec*/ 	.word	0x00000000
        /*0df0*/ 	.short	0x010a
        /*0df2*/ 	.byte	0x3f
	.zero		1


	//----- nvinfo : EIATTR_NUM_MBARRIERS
	.align		4
.L_30:
        /*0df4*/ 	.byte	0x03, 0x38
        /*0df6*/ 	.short	0x0008


	//----- nvinfo : EIATTR_EXIT_INSTR_OFFSETS
	.align		4
        /*0df8*/ 	.byte	0x04, 0x1c
        /*0dfa*/ 	.short	(.L_32 - .L_31)


	//   ....[0]....
.L_31:
        /*0dfc*/ 	.word	0x00000620


	//   ....[1]....
        /*0e00*/ 	.word	0x00000f70


	//   ....[2]....
        /*0e04*/ 	.word	0x0000ea90


	//   ....[3]....
        /*0e08*/ 	.word	0x0000f0e0


	//   ....[4]....
        /*0e0c*/ 	.word	0x000100e0


	//----- nvinfo : EIATTR_MAX_THREADS
	.align		4
.L_32:
        /*0e10*/ 	.byte	0x04, 0x05
        /*0e12*/ 	.short	(.L_34 - .L_33)
.L_33:
        /*0e14*/ 	.word	0x00000180
        /*0e18*/ 	.word	0x00000001
        /*0e1c*/ 	.word	0x00000001


	//----- nvinfo : EIATTR_CRS_STACK_SIZE
	.align		4
.L_34:
        /*0e20*/ 	.byte	0x04, 0x1e
        /*0e22*/ 	.short	(.L_36 - .L_35)
.L_35:
        /*0e24*/ 	.word	0x00000000


	//----- nvinfo : EIATTR_CBANK_PARAM_SIZE
	.align		4
.L_36:
        /*0e28*/ 	.byte	0x03, 0x19
        /*0e2a*/ 	.short	0x0470


	//----- nvinfo : EIATTR_PARAM_CBANK
	.align		4
        /*0e2c*/ 	.byte	0x04, 0x0a
        /*0e2e*/ 	.short	(.L_38 - .L_37)
	.align		4
.L_37:
        /*0e30*/ 	.word	index@(.nv.constant0._ZN7cutlass13device_kernelINS_4gemm6kernel13GemmUniversalIN4cute5tupleIJiiiiEEENS1_10collective13CollectiveMmaINS1_37MainloopSm90TmaGmmaWarpSpecializedFP8ILi3ENS5_IJNS4_1CILi1EEESB_SB_EEENS1_35KernelTmaWarpSpecializedCooperativeEEENS5_IJNSA_ILi256EEENSA_ILi128EEENSA_ILi64EEEEEENS_12float_e5m2_tENS5_IJlSB_lEEESJ_SK_NS4_8TiledMMAINS4_8MMA_AtomIJNS4_4SM904GMMA31MMA_64x128x32_F32E5M2E5M2_SS_TNILNSO_7ScaleInE1ELSQ_1EEEEEENS4_6LayoutINS5_IJNSA_ILi2EEESB_SB_EEENS5_IJSB_NSA_ILi0EEESW_EEEEENS5_IJNS4_10UnderscoreESZ_SZ_EEEEENS4_13SM90_TMA_LOADENS4_14ComposedLayoutINS4_7SwizzleILi2ELi4ELi3EEENS4_18smem_ptr_flag_bitsILi8EEENST_INS5_IJNSA_ILi8EEESH_EEENS5_IJSH_SB_EEEEEEEvNS4_8identityES12_S1C_vS1D_EENS_8epilogue10collective6detail29Sm90TmaWarpSpecializedAdapterINS1G_15DefaultEpilogueISJ_SK_SK_NS1F_6thread17LinearCombinationISJ_Li1EffLNS1K_9ScaleType4KindE0ELNS_15FloatRoundStyleE2ESJ_EENS1_15EpilogueDefaultEEEEEvvEEEEvNT_6ParamsE)
        /*0e34*/ 	.short	0x0210
        /*0e36*/ 	.short	0x0470


	//----- nvinfo : EIATTR_SW_WAR
	.align		4
.L_38:
        /*0e38*/ 	.byte	0x04, 0x36
        /*0e3a*/ 	.short	(.L_40 - .L_39)
.L_39:
        /*0e3c*/ 	.word	0x00000008
.L_40:


//--------------------- .nv.callgraph             --------------------------
	.section	.nv.callgraph,"",@"SHT_CUDA_CALLGRAPH"
	.align	4
	.sectionentsize	8
	.align		4
        /*0000*/ 	.word	0x00000000
	.align		4
        /*0004*/ 	.word	0xffffffff
	.align		4
        /*0008*/ 	.word	0x00000000
	.align		4
        /*000c*/ 	.word	0xfffffffe
	.align		4
        /*0010*/ 	.word	0x00000000
	.align		4
        /*0014*/ 	.word	0xfffffffd
	.align		4
        /*0018*/ 	.word	0x00000000
	.align		4
        /*001c*/ 	.word	0xfffffffc


//--------------------- .nv.constant4             --------------------------
	.section	.nv.constant4,"a",@progbits
	.align	8
	.align		8
.nv.constant4:
        /*0000*/ 	.dword	_ZN39_INTERNAL_71b27bae_4_k_cu_9474a282_44294cuda3std3__45__cpo5beginE
	.align		8
        /*0008*/ 	.dword	_ZN39_INTERNAL_71b27bae_4_k_cu_9474a282_44294cuda3std3__45__cpo3endE
	.align		8
        /*0010*/ 	.dword	_ZN39_INTERNAL_71b27bae_4_k_cu_9474a282_44294cuda3std3__45__cpo6cbeginE
	.align		8
        /*0018*/ 	.dword	_ZN39_INTERNAL_71b27bae_4_k_cu_9474a282_44294cuda3std3__45__cpo4cendE
	.align		8
        /*0020*/ 	.dword	_ZN39_INTERNAL_71b27bae_4_k_cu_9474a282_44294cuda3std3__441_GLOBAL__N__71b27bae_4_k_cu_9474a282_44296ignoreE
	.align		8
        /*0028*/ 	.dword	_ZN39_INTERNAL_71b27bae_4_k_cu_9474a282_44294cuda3std3__419piecewise_constructE
	.align		8
        /*0030*/ 	.dword	_ZN39_INTERNAL_71b27bae_4_k_cu_9474a282_44294cuda3std3__48in_placeE
	.align		8
        /*0038*/ 	.dword	_ZN39_INTERNAL_71b27bae_4_k_cu_9474a282_44294cuda3std6ranges3__45__cpo4swapE
	.align		8
        /*0040*/ 	.dword	_ZN39_INTERNAL_71b27bae_4_k_cu_9474a282_44294cuda3std6ranges3__45__cpo9iter_moveE
	.align		8
        /*0048*/ 	.dword	_ZN39_INTERNAL_71b27bae_4_k_cu_9474a282_44294cute7productE
	.align		8
        /*0050*/ 	.dword	_ZN39_INTERNAL_71b27bae_4_k_cu_9474a282_44294cute1_E


//--------------------- .text._ZN7cutlass13device_kernelINS_4gemm6kernel13GemmUniversalIN4cute5tupleIJiiiiEEENS1_10collective13CollectiveMmaINS1_37MainloopSm90TmaGmmaWarpSpecializedFP8ILi3ENS5_IJNS4_1CILi1EEESB_SB_EEENS1_35KernelTmaWarpSpecializedCooperativeEEENS5_IJNSA_ILi256EEENSA_ILi128EEENSA_ILi64EEEEEENS_12float_e5m2_tENS5_IJlSB_lEEESJ_SK_NS4_8TiledMMAINS4_8MMA_AtomIJNS4_4SM904GMMA31MMA_64x128x32_F32E5M2E5M2_SS_TNILNSO_7ScaleInE1ELSQ_1EEEEEENS4_6LayoutINS5_IJNSA_ILi2EEESB_SB_EEENS5_IJSB_NSA_ILi0EEESW_EEEEENS5_IJNS4_10UnderscoreESZ_SZ_EEEEENS4_13SM90_TMA_LOADENS4_14ComposedLayoutINS4_7SwizzleILi2ELi4ELi3EEENS4_18smem_ptr_flag_bitsILi8EEENST_INS5_IJNSA_ILi8EEESH_EEENS5_IJSH_SB_EEEEEEEvNS4_8identityES12_S1C_vS1D_EENS_8epilogue10collective6detail29Sm90TmaWarpSpecializedAdapterINS1G_15DefaultEpilogueISJ_SK_SK_NS1F_6thread17LinearCombinationISJ_Li1EffLNS1K_9ScaleType4KindE0ELNS_15FloatRoundStyleE2ESJ_EENS1_15EpilogueDefaultEEEEEvvEEEEvNT_6ParamsE --------------------------
	.section	.text._ZN7cutlass13device_kernelINS_4gemm6kernel13GemmUniversalIN4cute5tupleIJiiiiEEENS1_10collective13CollectiveMmaINS1_37MainloopSm90TmaGmmaWarpSpecializedFP8ILi3ENS5_IJNS4_1CILi1EEESB_SB_EEENS1_35KernelTmaWarpSpecializedCooperativeEEENS5_IJNSA_ILi256EEENSA_ILi128EEENSA_ILi64EEEEEENS_12float_e5m2_tENS5_IJlSB_lEEESJ_SK_NS4_8TiledMMAINS4_8MMA_AtomIJNS4_4SM904GMMA31MMA_64x128x32_F32E5M2E5M2_SS_TNILNSO_7ScaleInE1ELSQ_1EEEEEENS4_6LayoutINS5_IJNSA_ILi2EEESB_SB_EEENS5_IJSB_NSA_ILi0EEESW_EEEEENS5_IJNS4_10UnderscoreESZ_SZ_EEEEENS4_13SM90_TMA_LOADENS4_14ComposedLayoutINS4_7SwizzleILi2ELi4ELi3EEENS4_18smem_ptr_flag_bitsILi8EEENST_INS5_IJNSA_ILi8EEESH_EEENS5_IJSH_SB_EEEEEEEvNS4_8identityES12_S1C_vS1D_EENS_8epilogue10collective6detail29Sm90TmaWarpSpecializedAdapterINS1G_15DefaultEpilogueISJ_SK_SK_NS1F_6thread17LinearCombinationISJ_Li1EffLNS1K_9ScaleType4KindE0ELNS_15FloatRoundStyleE2ESJ_EENS1_15EpilogueDefaultEEEEEvvEEEEvNT_6ParamsE,"ax",@progbits
	.align	128
.text._ZN7cutlass13device_kernelINS_4gemm6kernel13GemmUniversalIN4cute5tupleIJiiiiEEENS1_10collective13CollectiveMmaINS1_37MainloopSm90TmaGmmaWarpSpecializedFP8ILi3ENS5_IJNS4_1CILi1EEESB_SB_EEENS1_35KernelTmaWarpSpecializedCooperativeEEENS5_IJNSA_ILi256EEENSA_ILi128EEENSA_ILi64EEEEEENS_12float_e5m2_tENS5_IJlSB_lEEESJ_SK_NS4_8TiledMMAINS4_8MMA_AtomIJNS4_4SM904GMMA31MMA_64x128x32_F32E5M2E5M2_SS_TNILNSO_7ScaleInE1ELSQ_1EEEEEENS4_6LayoutINS5_IJNSA_ILi2EEESB_SB_EEENS5_IJSB_NSA_ILi0EEESW_EEEEENS5_IJNS4_10UnderscoreESZ_SZ_EEEEENS4_13SM90_TMA_LOADENS4_14ComposedLayoutINS4_7SwizzleILi2ELi4ELi3EEENS4_18smem_ptr_flag_bitsILi8EEENST_INS5_IJNSA_ILi8EEESH_EEENS5_IJSH_SB_EEEEEEEvNS4_8identityES12_S1C_vS1D_EENS_8epilogue10collective6detail29Sm90TmaWarpSpecializedAdapterINS1G_15DefaultEpilogueISJ_SK_SK_NS1F_6thread17LinearCombinationISJ_Li1EffLNS1K_9ScaleType4KindE0ELNS_15FloatRoundStyleE2ESJ_EENS1_15EpilogueDefaultEEEEEvvEEEEvNT_6ParamsE:
        .type           _ZN7cutlass13device_kernelINS_4gemm6kernel13GemmUniversalIN4cute5tupleIJiiiiEEENS1_10collective13CollectiveMmaINS1_37MainloopSm90TmaGmmaWarpSpecializedFP8ILi3ENS5_IJNS4_1CILi1EEESB_SB_EEENS1_35KernelTmaWarpSpecializedCooperativeEEENS5_IJNSA_ILi256EEENSA_ILi128EEENSA_ILi64EEEEEENS_12float_e5m2_tENS5_IJlSB_lEEESJ_SK_NS4_8TiledMMAINS4_8MMA_AtomIJNS4_4SM904GMMA31MMA_64x128x32_F32E5M2E5M2_SS_TNILNSO_7ScaleInE1ELSQ_1EEEEEENS4_6LayoutINS5_IJNSA_ILi2EEESB_SB_EEENS5_IJSB_NSA_ILi0EEESW_EEEEENS5_IJNS4_10UnderscoreESZ_SZ_EEEEENS4_13SM90_TMA_LOADENS4_14ComposedLayoutINS4_7SwizzleILi2ELi4ELi3EEENS4_18smem_ptr_flag_bitsILi8EEENST_INS5_IJNSA_ILi8EEESH_EEENS5_IJSH_SB_EEEEEEEvNS4_8identityES12_S1C_vS1D_EENS_8epilogue10collective6detail29Sm90TmaWarpSpecializedAdapterINS1G_15DefaultEpilogueISJ_SK_SK_NS1F_6thread17LinearCombinationISJ_Li1EffLNS1K_9ScaleType4KindE0ELNS_15FloatRoundStyleE2ESJ_EENS1_15EpilogueDefaultEEEEEvvEEEEvNT_6ParamsE,@function
        .size           _ZN7cutlass13device_kernelINS_4gemm6kernel13GemmUniversalIN4cute5tupleIJiiiiEEENS1_10collective13CollectiveMmaINS1_37MainloopSm90TmaGmmaWarpSpecializedFP8ILi3ENS5_IJNS4_1CILi1EEESB_SB_EEENS1_35KernelTmaWarpSpecializedCooperativeEEENS5_IJNSA_ILi256EEENSA_ILi128EEENSA_ILi64EEEEEENS_12float_e5m2_tENS5_IJlSB_lEEESJ_SK_NS4_8TiledMMAINS4_8MMA_AtomIJNS4_4SM904GMMA31MMA_64x128x32_F32E5M2E5M2_SS_TNILNSO_7ScaleInE1ELSQ_1EEEEEENS4_6LayoutINS5_IJNSA_ILi2EEESB_SB_EEENS5_IJSB_NSA_ILi0EEESW_EEEEENS5_IJNS4_10UnderscoreESZ_SZ_EEEEENS4_13SM90_TMA_LOADENS4_14ComposedLayoutINS4_7SwizzleILi2ELi4ELi3EEENS4_18smem_ptr_flag_bitsILi8EEENST_INS5_IJNSA_ILi8EEESH_EEENS5_IJSH_SB_EEEEEEEvNS4_8identityES12_S1C_vS1D_EENS_8epilogue10collective6detail29Sm90TmaWarpSpecializedAdapterINS1G_15DefaultEpilogueISJ_SK_SK_NS1F_6thread17LinearCombinationISJ_Li1EffLNS1K_9ScaleType4KindE0ELNS_15FloatRoundStyleE2ESJ_EENS1_15EpilogueDefaultEEEEEvvEEEEvNT_6ParamsE,(.L_x_327 - _ZN7cutlass13device_kernelINS_4gemm6kernel13GemmUniversalIN4cute5tupleIJiiiiEEENS1_10collective13CollectiveMmaINS1_37MainloopSm90TmaGmmaWarpSpecializedFP8ILi3ENS5_IJNS4_1CILi1EEESB_SB_EEENS1_35KernelTmaWarpSpecializedCooperativeEEENS5_IJNSA_ILi256EEENSA_ILi128EEENSA_ILi64EEEEEENS_12float_e5m2_tENS5_IJlSB_lEEESJ_SK_NS4_8TiledMMAINS4_8MMA_AtomIJNS4_4SM904GMMA31MMA_64x128x32_F32E5M2E5M2_SS_TNILNSO_7ScaleInE1ELSQ_1EEEEEENS4_6LayoutINS5_IJNSA_ILi2EEESB_SB_EEENS5_IJSB_NSA_ILi0EEESW_EEEEENS5_IJNS4_10UnderscoreESZ_SZ_EEEEENS4_13SM90_TMA_LOADENS4_14ComposedLayoutINS4_7SwizzleILi2ELi4ELi3EEENS4_18smem_ptr_flag_bitsILi8EEENST_INS5_IJNSA_ILi8EEESH_EEENS5_IJSH_SB_EEEEEEEvNS4_8identityES12_S1C_vS1D_EENS_8epilogue10collective6detail29Sm90TmaWarpSpecializedAdapterINS1G_15DefaultEpilogueISJ_SK_SK_NS1F_6thread17LinearCombinationISJ_Li1EffLNS1K_9ScaleType4KindE0ELNS_15FloatRoundStyleE2ESJ_EENS1_15EpilogueDefaultEEEEEvvEEEEvNT_6ParamsE)
        .other          _ZN7cutlass13device_kernelINS_4gemm6kernel13GemmUniversalIN4cute5tupleIJiiiiEEENS1_10collective13CollectiveMmaINS1_37MainloopSm90TmaGmmaWarpSpecializedFP8ILi3ENS5_IJNS4_1CILi1EEESB_SB_EEENS1_35KernelTmaWarpSpecializedCooperativeEEENS5_IJNSA_ILi256EEENSA_ILi128EEENSA_ILi64EEEEEENS_12float_e5m2_tENS5_IJlSB_lEEESJ_SK_NS4_8TiledMMAINS4_8MMA_AtomIJNS4_4SM904GMMA31MMA_64x128x32_F32E5M2E5M2_SS_TNILNSO_7ScaleInE1ELSQ_1EEEEEENS4_6LayoutINS5_IJNSA_ILi2EEESB_SB_EEENS5_IJSB_NSA_ILi0EEESW_EEEEENS5_IJNS4_10UnderscoreESZ_SZ_EEEEENS4_13SM90_TMA_LOADENS4_14ComposedLayoutINS4_7SwizzleILi2ELi4ELi3EEENS4_18smem_ptr_flag_bitsILi8EEENST_INS5_IJNSA_ILi8EEESH_EEENS5_IJSH_SB_EEEEEEEvNS4_8identityES12_S1C_vS1D_EENS_8epilogue10collective6detail29Sm90TmaWarpSpecializedAdapterINS1G_15DefaultEpilogueISJ_SK_SK_NS1F_6thread17LinearCombinationISJ_Li1EffLNS1K_9ScaleType4KindE0ELNS_15FloatRoundStyleE2ESJ_EENS1_15EpilogueDefaultEEEEEvvEEEEvNT_6ParamsE,@"STO_CUDA_ENTRY STV_DEFAULT"
_ZN7cutlass13device_kernelINS_4gemm6kernel13GemmUniversalIN4cute5tupleIJiiiiEEENS1_10collective13CollectiveMmaINS1_37MainloopSm90TmaGmmaWarpSpecializedFP8ILi3ENS5_IJNS4_1CILi1EEESB_SB_EEENS1_35KernelTmaWarpSpecializedCooperativeEEENS5_IJNSA_ILi256EEENSA_ILi128EEENSA_ILi64EEEEEENS_12float_e5m2_tENS5_IJlSB_lEEESJ_SK_NS4_8TiledMMAINS4_8MMA_AtomIJNS4_4SM904GMMA31MMA_64x128x32_F32E5M2E5M2_SS_TNILNSO_7ScaleInE1ELSQ_1EEEEEENS4_6LayoutINS5_IJNSA_ILi2EEESB_SB_EEENS5_IJSB_NSA_ILi0EEESW_EEEEENS5_IJNS4_10UnderscoreESZ_SZ_EEEEENS4_13SM90_TMA_LOADENS4_14ComposedLayoutINS4_7SwizzleILi2ELi4ELi3EEENS4_18smem_ptr_flag_bitsILi8EEENST_INS5_IJNSA_ILi8EEESH_EEENS5_IJSH_SB_EEEEEEEvNS4_8identityES12_S1C_vS1D_EENS_8epilogue10collective6detail29Sm90TmaWarpSpecializedAdapterINS1G_15DefaultEpilogueISJ_SK_SK_NS1F_6thread17LinearCombinationISJ_Li1EffLNS1K_9ScaleType4KindE0ELNS_15FloatRoundStyleE2ESJ_EENS1_15EpilogueDefaultEEEEEvvEEEEvNT_6ParamsE:
[----:B------:R-:W0:Y:S02]  /*0000*/  LDC R1, c[0x0][0x28] ;  /* 0x00000a00ff017b82 */ /* 0x000e240000000800 */
[----:B0-----:R-:W-:Y:S01]  /*0010*/  VIADD R1, R1, 0xffffff08 ;  /* 0xffffff0801017836 */ /* 0x001fe20000000000 */
[----:B------:R-:W0:Y:S01]  /*0020*/  S2R R2, SR_TID.X ;  /* 0x0000000000027919 */ /* 0x000e220000002100 */
[----:B------:R-:W-:Y:S01]  /*0030*/  ELECT P0, URZ, PT ;  /* 0x00000000003f782f */ /* 0x000fe20003800000 */
[----:B------:R-:W-:Y:S01]  /*0040*/  BSSY B0, `(.L_x_0) ;  /* 0x0000015000007945 */ /* 0x000fe20003800000 */
[--C-:B0-----:R-:W-:Y:S02]  /*0050*/  SHF.R.U32.HI R0, RZ, 0x5, R2.reuse ;  /* 0x00000005ff007819 */ /* 0x101fe40000011602 */
[----:B------:R-:W-:-:S03]  /*0060*/  SHF.R.U32.HI R2, RZ, 0x7, R2 ;  /* 0x00000007ff027819 */ /* 0x000fc60000011602 */
[----:B------:R-:W0:Y:S04]  /*0070*/  SHFL.IDX PT, R3, R0, RZ, 0x1f ;  /* 0x00001fff00037589 */ /* 0x000e2800000e0000 */
[----:B------:R-:W1:Y:S01]  /*0080*/  SHFL.IDX PT, R2, R2, RZ, 0x1f ;  /* 0x00001fff02027589 */ /* 0x000e6200000e0000 */
[----:B0-----:R-:W-:Y:S02]  /*0090*/  R2UR UR4, R3 ;  /* 0x00000000030472ca */ /* 0x001fe400000e0000 */
[----:B-1----:R-:W-:-:S11]  /*00a0*/  R2UR UR6, R2 ;  /* 0x00000000020672ca */ /* 0x002fd600000e0000 */
[----:B------:R-:W-:Y:S02]  /*00b0*/  USHF.R.S32.HI UR5, URZ, 0x1f, UR4 ;  /* 0x0000001f3f057899 */ /* 0x000fe40008011404 */
[----:B------:R-:W-:Y:S02]  /*00c0*/  ISETP.NE.OR P0, PT, RZ, UR4, !P0 ;  /* 0x00000004ff007c0c */ /* 0x000fe4000c705670 */
[----:B------:R-:W-:-:S04]  /*00d0*/  ULEA.HI UR5, UR5, UR4, URZ, 0x2 ;  /* 0x0000000405057291 */ /* 0x000fc8000f8f103f */
[----:B------:R-:W-:-:S04]  /*00e0*/  ULOP3.LUT UR5, UR5, 0xfffffffc, URZ, 0xc0, !UPT ;  /* 0xfffffffc05057892 */ /* 0x000fc8000f8ec03f */
[----:B------:R-:W-:-:S03]  /*00f0*/  UIADD3 UR8, UR4, -UR5, URZ ;  /* 0x8000000504087290 */ /* 0x000fc6000fffe03f */
[----:B------:R-:W-:Y:S09]  /*0100*/  @P0 BRA `(.L_x_1) ;  /* 0x0000000000200947 */ /* 0x000ff20003800000 */
[----:B------:R-:W-:Y:S02]  /*0110*/  ULDC.64 UR4, c[0x0][0x198] ;  /* 0x0000660000047ab9 */ /* 0x000fe40000000a00 */
[----:B------:R-:W-:Y:S02]  /*0120*/  UIADD3 UR10, UP0, UR4, 0xf0, URZ ;  /* 0x000000f0040a7890 */ /* 0x000fe4000ff1e03f */
[----:B------:R-:W-:Y:S02]  /*0130*/  UIADD3 UR4, UP1, UR4, 0x1f0, URZ ;  /* 0x000001f004047890 */ /* 0x000fe4000ff3e03f */
[----:B------:R-:W-:Y:S02]  /*0140*/  UIADD3.X UR11, URZ, UR5, URZ, UP0, !UPT ;  /* 0x000000053f0b7290 */ /* 0x000fe400087fe43f */
[----:B------:R-:W-:-:S07]  /*0150*/  UIADD3.X UR5, URZ, UR5, URZ, UP1, !UPT ;  /* 0x000000053f057290 */ /* 0x000fce0008ffe43f */
[----:B------:R0:W-:Y:S02]  /*0160*/  UTMACCTL.PF [UR10] ;  /* 0x000000000a0079b9 */ /* 0x0001e40008040000 */
[----:B------:R0:W-:Y:S02]  /*0170*/  UTMACCTL.PF [UR4] ;  /* 0x00000000040079b9 */ /* 0x0001e40008040000 */
[----:B0-----:R-:W-:Y:S01]  /*0180*/  NOP ;  /* 0x0000000000007918 */ /* 0x001fe20000000000 */
.L_x_1:
[----:B------:R-:W-:Y:S05]  /*0190*/  BSYNC B0 ;  /* 0x0000000000007941 */ /* 0x000fea0003800000 */
.L_x_0:
[----:B------:R-:W0:Y:S01]  /*01a0*/  SHFL.IDX PT, R2, R0, RZ, 0x1f ;  /* 0x00001fff00027589 */ /* 0x000e2200000e0000 */
[----:B------:R-:W-:Y:S01]  /*01b0*/  UISETP.NE.AND UP0, UPT, UR8, 0x3, UPT ;  /* 0x000000030800788c */ /* 0x000fe2000bf05270 */
[----:B------:R-:W-:Y:S01]  /*01c0*/  ISETP.NE.AND P1, PT, RZ, UR6, PT ;  /* 0x00000006ff007c0c */ /* 0x000fe2000bf25270 */
[----:B------:R-:W-:Y:S02]  /*01d0*/  UIADD3 UR10, UR6, -0x1, URZ ;  /* 0xffffffff060a7890 */ /* 0x000fe4000fffe03f */
[----:B------:R-:W-:Y:S02]  /*01e0*/  UISETP.EQ.OR UP0, UPT, UR8, URZ, !UP0 ;  /* 0x0000003f0800728c */ /* 0x000fe4000c702670 */
[----:B------:R-:W-:Y:S02]  /*01f0*/  UISETP.GE.U32.AND UP1, UPT, UR10, 0x2, UPT ;  /* 0x000000020a00788c */ /* 0x000fe4000bf26070 */
[----:B------:R-:W-:-:S04]  /*0200*/  UISETP.EQ.AND UP0, UPT, UR6, URZ, UP0 ;  /* 0x0000003f0600728c */ /* 0x000fc80008702270 */
[----:B------:R-:W-:-:S04]  /*0210*/  USEL UR13, URZ, 0x1, !UP0 ;  /* 0x000000013f0d7887 */ /* 0x000fc8000c000000 */
[----:B------:R-:W-:Y:S01]  /*0220*/  USEL UR13, UR13, 0x2, UP1 ;  /* 0x000000020d0d7887 */ /* 0x000fe20008800000 */
[----:B0-----:R-:W-:-:S13]  /*0230*/  ISETP.NE.AND P0, PT, R2, RZ, PT ;  /* 0x000000ff0200720c */ /* 0x001fda0003f05270 */
[----:B------:R-:W-:Y:S05]  /*0240*/  @P0 BRA `(.L_x_2) ;  /* 0x0000000000500947 */ /* 0x000fea0003800000 */
[----:B------:R-:W0:Y:S01]  /*0250*/  S2UR UR9, SR_CgaCtaId ;  /* 0x00000000000979c3 */ /* 0x000e220000008800 */
[----:B------:R-:W-:Y:S01]  /*0260*/  UMOV UR4, 0x400 ;  /* 0x0000040000047882 */ /* 0x000fe20000000000 */
[----:B------:R-:W-:Y:S01]  /*0270*/  UMOV UR5, 0x1 ;  /* 0x0000000100057882 */ /* 0x000fe20000000000 */
[----:B------:R-:W-:Y:S01]  /*0280*/  UMOV UR6, 0x100 ;  /* 0x0000010000067882 */ /* 0x000fe20000000000 */
[----:B------:R-:W-:Y:S01]  /*0290*/  ELECT P0, URZ, PT ;  /* 0x00000000003f782f */ /* 0x000fe20003800000 */
[----:B------:R-:W-:-:S04]  /*02a0*/  UIADD3 UR6, -UR6, 0x100000, URZ ;  /* 0x0010000006067890 */ /* 0x000fc8000fffe13f */
[----:B------:R-:W-:Y:S02]  /*02b0*/  USHF.L.U32 UR7, UR6, 0xb, URZ ;  /* 0x0000000b06077899 */ /* 0x000fe4000800063f */
[----:B------:R-:W-:Y:S02]  /*02c0*/  USHF.L.U32 UR6, UR6, 0x1, URZ ;  /* 0x0000000106067899 */ /* 0x000fe4000800063f */
[----:B0-----:R-:W-:Y:S02]  /*02d0*/  ULEA UR9, UR9, UR4, 0x18 ;  /* 0x0000000409097291 */ /* 0x001fe4000f8ec03f */
[----:B------:R-:W-:-:S04]  /*02e0*/  UIADD3 UR4, -UR5, 0x100000, URZ ;  /* 0x0010000005047890 */ /* 0x000fc8000fffe13f */
[----:B------:R-:W-:Y:S02]  /*02f0*/  USHF.L.U32 UR5, UR4, 0xb, URZ ;  /* 0x0000000b04057899 */ /* 0x000fe4000800063f */
[----:B------:R-:W-:Y:S01]  /*0300*/  USHF.L.U32 UR4, UR4, 0x1, URZ ;  /* 0x0000000104047899 */ /* 0x000fe2000800063f */
[----:B------:R-:W0:Y:S11]  /*0310*/  FENCE.VIEW.ASYNC.S ;  /* 0x00000000000073c6 */ /* 0x000e360000000000 */
[----:B0-----:R0:W1:Y:S01]  /*0320*/  SYNCS.EXCH.64 URZ, [UR9], UR4 ;  /* 0x00000004093f75b2 */ /* 0x0010620008000100 */
[----:B------:R0:W2:Y:S01]  /*0330*/  SYNCS.EXCH.64 URZ, [UR9+0x18], UR6 ;  /* 0x00001806093f75b2 */ /* 0x0000a20008000100 */
[----:B------:R0:W3:Y:S01]  /*0340*/  SYNCS.EXCH.64 URZ, [UR9+0x8], UR4 ;  /* 0x00000804093f75b2 */ /* 0x0000e20008000100 */
[----:B------:R0:W4:Y:S01]  /*0350*/  SYNCS.EXCH.64 URZ, [UR9+0x20], UR6 ;  /* 0x00002006093f75b2 */ /* 0x0001220008000100 */
[----:B------:R0:W0:Y:S01]  /*0360*/  SYNCS.EXCH.64 URZ, [UR9+0x10], UR4 ;  /* 0x00001004093f75b2 */ /* 0x0000220008000100 */
[----:B------:R0:W0:Y:S01]  /*0370*/  SYNCS.EXCH.64 URZ, [UR9+0x28], UR6 ;  /* 0x00002806093f75b2 */ /* 0x0000220008000100 */
[----:B------:R-:W-:Y:S01]  /*0380*/  NOP ;  /* 0x0000000000007918 */ /* 0x000fe20000000000 */
.L_x_2:
[----:B------:R-:W5:Y:S01]  /*0390*/  SHFL.IDX PT, R0, R0, RZ, 0x1f ;  /* 0x00001fff00007589 */ /* 0x000f6200000e0000 */
[----:B------:R-:W1:Y:S01]  /*03a0*/  LDC R2, c[0x0][0x65c] ;  /* 0x00019700ff027b82 */ /* 0x000e620000000800 */
[----:B------:R-:W-:Y:S01]  /*03b0*/  ELECT P0, URZ, PT ;  /* 0x00000000003f782f */ /* 0x000fe20003800000 */
[----:B------:R-:W-:Y:S01]  /*03c0*/  IMAD.MOV.U32 R3, RZ, RZ, RZ ;  /* 0x000000ffff037224 */ /* 0x000fe200078e00ff */
[----:B0-----:R-:W-:Y:S01]  /*03d0*/  UMOV UR4, 0x20 ;  /* 0x0000002000047882 */ /* 0x001fe20000000000 */
[----:B------:R-:W-:Y:S01]  /*03e0*/  NOP ;  /* 0x0000000000007918 */ /* 0x000fe20000000000 */
[----:B------:R-:W-:Y:S01]  /*03f0*/  NOP ;  /* 0x0000000000007918 */ /* 0x000fe20000000000 */
[----:B-----5:R-:W-:Y:S02]  /*0400*/  ISETP.NE.OR P0, PT, R0, RZ, !P0 ;  /* 0x000000ff0000720c */ /* 0x020fe40004705670 */
[----:B-1----:R-:W-:Y:S01]  /*0410*/  ISETP.NE.AND P4, PT, R2, 0x1, PT ;  /* 0x000000010200780c */ /* 0x002fe20003f85270 */
[----:B------:R-:W0:Y:S01]  /*0420*/  S2R R0, SR_CTAID.Y ;  /* 0x0000000000007919 */ /* 0x000e220000002600 */
[----:B------:R-:W1:Y:S09]  /*0430*/  S2R R2, SR_CTAID.X ;  /* 0x0000000000027919 */ /* 0x000e720000002500 */
[----:B------:R-:W-:Y:S01]  /*0440*/  VOTEU.ALL UP0, P0 ;  /* 0x00000000003f7886 */ /* 0x000fe20000000000 */
[----:B------:R-:W-:Y:S01]  /*0450*/  VOTEU.ALL UP1, P0 ;  /* 0x00000000003f7886 */ /* 0x000fe20000020000 */
[----:B------:R-:W1:Y:S01]  /*0460*/  @P4 LDC R7, c[0x0][0x10] ;  /* 0x00000400ff074b82 */ /* 0x000e620000000800 */
[----:B------:R-:W-:-:S02]  /*0470*/  @P4 IMAD.MOV.U32 R5, RZ, RZ, RZ ;  /* 0x000000ffff054224 */ /* 0x000fc400078e00ff */
[----:B------:R-:W-:Y:S01]  /*0480*/  @P4 IMAD.MOV.U32 R11, RZ, RZ, RZ ;  /* 0x000000ffff0b4224 */ /* 0x000fe200078e00ff */
[----:B------:R-:W-:Y:S01]  /*0490*/  @!UP0 UMOV UR6, 0x400 ;  /* 0x0000040000068882 */ /* 0x000fe20000000000 */
[----:B------:R-:W-:-:S04]  /*04a0*/  @!UP0 UIADD3 UR4, -UR4, 0x100000, URZ ;  /* 0x0010000004048890 */ /* 0x000fc8000fffe13f */
[----:B------:R-:W-:Y:S02]  /*04b0*/  @!UP0 USHF.L.U32 UR5, UR4, 0xb, URZ ;  /* 0x0000000b04058899 */ /* 0x000fe4000800063f */
[----:B------:R-:W-:Y:S01]  /*04c0*/  @!UP0 USHF.L.U32 UR4, UR4, 0x1, URZ ;  /* 0x0000000104048899 */ /* 0x000fe2000800063f */
[----:B------:R-:W5:Y:S08]  /*04d0*/  @!P4 LDC R9, c[0x0][0xc] ;  /* 0x00000300ff09cb82 */ /* 0x000f700000000800 */
[----:B------:R-:W2:Y:S01]  /*04e0*/  @!UP0 S2UR UR7, SR_CgaCtaId ;  /* 0x00000000000789c3 */ /* 0x000ea20000008800 */
[----:B0-----:R-:W-:-:S04]  /*04f0*/  @P4 IMAD.MOV.U32 R4, RZ, RZ, R0 ;  /* 0x000000ffff044224 */ /* 0x001fc800078e0000 */
[----:B-1----:R-:W-:-:S04]  /*0500*/  @P4 IMAD.WIDE.U32 R6, R2, R7, R4 ;  /* 0x0000000702064225 */ /* 0x002fc800078e0004 */
[----:B------:R-:W-:Y:S02]  /*0510*/  @P4 IMAD.MOV.U32 R16, RZ, RZ, R6 ;  /* 0x000000ffff104224 */ /* 0x000fe400078e0006 */
[----:B------:R-:W-:Y:S02]  /*0520*/  @P4 IMAD.IADD R17, R7, 0x1, R11 ;  /* 0x0000000107114824 */ /* 0x000fe400078e020b */
[----:B-----5:R-:W-:-:S04]  /*0530*/  @!P4 IMAD.WIDE.U32 R4, R9, R0, R2 ;  /* 0x000000000904c225 */ /* 0x020fc800078e0002 */
[----:B------:R-:W-:Y:S02]  /*0540*/  @!P4 IMAD.MOV.U32 R16, RZ, RZ, R4 ;  /* 0x000000ffff10c224 */ /* 0x000fe400078e0004 */
[----:B------:R-:W-:Y:S01]  /*0550*/  @!P4 IMAD.MOV.U32 R17, RZ, RZ, R5 ;  /* 0x000000ffff11c224 */ /* 0x000fe200078e0005 */
[----:B--2---:R-:W-:Y:S02]  /*0560*/  @!UP0 ULEA UR6, UR7, UR6, 0x18 ;  /* 0x0000000607068291 */ /* 0x004fe4000f8ec03f */
[----:B------:R0:W-:Y:S01]  /*0570*/  STL [R1+0x78], R16 ;  /* 0x0000781001007387 */ /* 0x0001e20000100800 */
[----:B------:R-:W-:-:S03]  /*0580*/  VOTEU.ALL UP0, P0 ;  /* 0x00000000003f7886 */ /* 0x000fc60000000000 */
[----:B------:R0:W-:Y:S04]  /*0590*/  STL [R1+0x74], R17 ;  /* 0x0000741101007387 */ /* 0x0001e80000100800 */
[----:B------:R-:W1:Y:S02]  /*05a0*/  FENCE.VIEW.ASYNC.S ;  /* 0x00000000000073c6 */ /* 0x000e640000000000 */
[----:B-1----:R0:W3:Y:S01]  /*05b0*/  @!UP0 SYNCS.EXCH.64 URZ, [UR6+0x40], UR4 ;  /* 0x00004004063f85b2 */ /* 0x0020e20008000100 */
[----:B------:R0:W3:Y:S01]  /*05c0*/  @!UP1 SYNCS.EXCH.64 URZ, [UR6+0x48], UR4 ;  /* 0x00004804063f95b2 */ /* 0x0000e20008000100 */
[----:B------:R-:W-:Y:S01]  /*05d0*/  NOP ;  /* 0x0000000000007918 */ /* 0x000fe20000000000 */
[----:B---34-:R-:W-:Y:S06]  /*05e0*/  BAR.SYNC.DEFER_BLOCKING 0x0 ;  /* 0x0000000000007b1d */ /* 0x018fec0000010000 */
[----:B0-----:R-:W-:Y:S05]  /*05f0*/  @!P1 BRA `(.L_x_3) ;  /* 0x000000e400289947 */ /* 0x001fea0003800000 */
[----:B------:R-:W-:-:S06]  /*0600*/  UISETP.GT.U32.AND UP0, UPT, UR10, 0x1, UPT ;  /* 0x000000010a00788c */ /* 0x000fcc000bf04070 */
[----:B------:R-:W-:-:S13]  /*0610*/  PLOP3.LUT P0, PT, PT, PT, UP0, 0x80, 0x0 ;  /* 0x000000000000781c */ /* 0x000fda0003f0f008 */
[----:B------:R-:W-:Y:S05]  /*0620*/  @P0 EXIT ;  /* 0x000000000000094d */ /* 0x000fea0003800000 */
[----:B------:R-:W-:Y:S01]  /*0630*/  IMAD.MOV.U32 R6, RZ, RZ, -0x1 ;  /* 0xffffffffff067424 */ /* 0x000fe200078e00ff */
[----:B------:R-:W-:Y:S01]  /*0640*/  ULDC.64 UR4, c[0x0][0x650] ;  /* 0x0001940000047ab9 */ /* 0x000fe20000000a00 */
[----:B------:R-:W-:Y:S01]  /*0650*/  IMAD.MOV.U32 R5, RZ, RZ, -0x1 ;  /* 0xffffffffff057424 */ /* 0x000fe200078e00ff */
[----:B------:R-:W-:Y:S01]  /*0660*/  ISETP.GE.U32.AND P0, PT, R16, UR4, PT ;  /* 0x0000000410007c0c */ /* 0x000fe2000bf06070 */
[----:B------:R-:W-:Y:S01]  /*0670*/  UMOV UR22, 0xffffffff ;  /* 0xffffffff00167882 */ /* 0x000fe20000000000 */
[----:B------:R0:W-:Y:S01]  /*0680*/  STL [R1+0x80], R6 ;  /* 0x0000800601007387 */ /* 0x0001e20000100800 */
[----:B------:R-:W-:Y:S02]  /*0690*/  PRMT R4, RZ, 0x7610, R4 ;  /* 0x00007610ff047816 */ /* 0x000fe40000000004 */
[----:B------:R-:W-:Y:S01]  /*06a0*/  ISETP.GE.U32.AND.EX P0, PT, R17, UR5, PT, P0 ;  /* 0x0000000511007c0c */ /* 0x000fe2000bf06100 */
[----:B------:R0:W-:-:S12]  /*06b0*/  STL [R1+0x7c], R5 ;  /* 0x00007c0501007387 */ /* 0x0001d80000100800 */
[----:B0-----:R-:W-:Y:S05]  /*06c0*/  @P0 BRA `(.L_x_4) ;  /* 0x0000000400680947 */ /* 0x001fea0003800000 */
[----:B------:R-:W0:Y:S01]  /*06d0*/  LDC.64 R12, c[0x0][0x628] ;  /* 0x00018a00ff0c7b82 */ /* 0x000e220000000a00 */
[----:B------:R-:W-:Y:S02]  /*06e0*/  IMAD.MOV.U32 R4, RZ, RZ, R16 ;  /* 0x000000ffff047224 */ /* 0x000fe400078e0010 */
[----:B------:R-:W-:-:S05]  /*06f0*/  IMAD.MOV.U32 R5, RZ, RZ, R17 ;  /* 0x000000ffff057224 */ /* 0x000fca00078e0011 */
[----:B------:R-:W1:Y:S08]  /*0700*/  LDC R10, c[0x0][0x630] ;  /* 0x00018c00ff0a7b82 */ /* 0x000e700000000800 */
[----:B------:R-:W2:Y:S01]  /*0710*/  LDC.64 R14, c[0x0][0x620] ;  /* 0x00018800ff0e7b82 */ /* 0x000ea20000000a00 */
[----:B0-----:R-:W-:-:S04]  /*0720*/  ISETP.NE.U32.AND P0, PT, R12, RZ, PT ;  /* 0x000000ff0c00720c */ /* 0x001fc80003f05070 */
[----:B------:R-:W-:-:S13]  /*0730*/  ISETP.NE.AND.EX P0, PT, R13, RZ, PT, P0 ;  /* 0x000000ff0d00720c */ /* 0x000fda0003f05300 */
[----:B-12---:R-:W-:Y:S05]  /*0740*/  @!P0 BRA `(.L_x_5) ;  /* 0x0000000000288947 */ /* 0x006fea0003800000 */
[----:B------:R-:W0:Y:S02]  /*0750*/  LDC R9, c[0x0][0x634] ;  /* 0x00018d00ff097b82 */ /* 0x000e240000000800 */
[----:B0-----:R-:W-:-:S05]  /*0760*/  IADD3 R9, P0, R16, R9, RZ ;  /* 0x0000000910097210 */ /* 0x001fca0007f1e0ff */
[----:B------:R-:W-:-:S04]  /*0770*/  IMAD.X R11, RZ, RZ, R17, P0 ;  /* 0x000000ffff0b7224 */ /* 0x000fc800000e0611 */
[----:B------:R-:W-:-:S04]  /*0780*/  IMAD.WIDE.U32 R4, R11, R12, RZ ;  /* 0x0000000c0b047225 */ /* 0x000fc800078e00ff */
[----:B------:R-:W-:-:S04]  /*0790*/  IMAD.WIDE.U32 R6, P0, R9, R13, R4 ;  /* 0x0000000d09067225 */ /* 0x000fc80007800004 */
[----:B------:R-:W-:-:S04]  /*07a0*/  IMAD.WIDE.U32 R4, R9, R12, RZ ;  /* 0x0000000c09047225 */ /* 0x000fc800078e00ff */
[----:B------:R-:W-:Y:S01]  /*07b0*/  IMAD.X R9, RZ, RZ, RZ, P0 ;  /* 0x000000ffff097224 */ /* 0x000fe200000e06ff */
[----:B------:R-:W-:Y:S01]  /*07c0*/  IADD3 RZ, P0, R5, R6, RZ ;  /* 0x0000000605ff7210 */ /* 0x000fe20007f1e0ff */
[----:B------:R-:W-:-:S04]  /*07d0*/  IMAD.MOV.U32 R8, RZ, RZ, R7 ;  /* 0x000000ffff087224 */ /* 0x000fc800078e0007 */
[----:B------:R-:W-:-:S08]  /*07e0*/  IMAD.WIDE.U32.X R4, R11, R13, R8, P0 ;  /* 0x0000000d0b047225 */ /* 0x000fd000000e0408 */
.L_x_5:
[-CC-:B------:R-:W-:Y:S01]  /*07f0*/  SHF.R.U64 R24, R4, R10.reuse, R5.reuse ;  /* 0x0000000a04187219 */ /* 0x180fe20000001205 */
[----:B------:R-:W0:Y:S01]  /*0800*/  LDC R8, c[0x0][0x618] ;  /* 0x00018600ff087b82 */ /* 0x000e220000000800 */
[----:B------:R-:W-:Y:S01]  /*0810*/  SHF.R.U32.HI R4, RZ, R10, R5 ;  /* 0x0000000aff047219 */ /* 0x000fe20000011605 */
[----:B------:R-:W-:Y:S01]  /*0820*/  ULDC UR4, c[0x0][0x150] ;  /* 0x0000540000047ab9 */ /* 0x000fe20000000800 */
[----:B------:R-:W-:Y:S01]  /*0830*/  IADD3 R9, P0, RZ, -R24, RZ ;  /* 0x80000018ff097210 */ /* 0x000fe20007f1e0ff */
[----:B------:R-:W-:Y:S01]  /*0840*/  IMAD.MOV.U32 R5, RZ, RZ, R17 ;  /* 0x000000ffff057224 */ /* 0x000fe200078e0011 */
[----:B------:R-:W-:-:S03]  /*0850*/  I2FP.F32.U32 R3, R2 ;  /* 0x0000000200037245 */ /* 0x000fc60000201000 */
[----:B------:R-:W1:Y:S01]  /*0860*/  LDC.64 R18, c[0x0][0x640] ;  /* 0x00019000ff127b82 */ /* 0x000e620000000a00 */
[----:B------:R-:W-:Y:S02]  /*0870*/  IMAD.X R11, RZ, RZ, ~R4, P0 ;  /* 0x000000ffff0b7224 */ /* 0x000fe400000e0e04 */
[----:B------:R-:W-:Y:S01]  /*0880*/  FMUL R3, R3, UR4 ;  /* 0x0000000403037c20 */ /* 0x000fe20008400000 */
[----:B------:R-:W-:Y:S01]  /*0890*/  IMAD.MOV.U32 R4, RZ, RZ, R16 ;  /* 0x000000ffff047224 */ /* 0x000fe200078e0010 */
[----:B------:R-:W-:Y:S01]  /*08a0*/  ULDC UR4, c[0x0][0x154] ;  /* 0x0000550000047ab9 */ /* 0x000fe20000000800 */
[-C--:B------:R-:W-:Y:S02]  /*08b0*/  IMAD R6, R11, R14.reuse, RZ ;  /* 0x0000000e0b067224 */ /* 0x080fe400078e02ff */
[C---:B------:R-:W-:Y:S01]  /*08c0*/  IMAD.WIDE.U32 R4, R9.reuse, R14, R4 ;  /* 0x0000000e09047225 */ /* 0x040fe200078e0004 */
[----:B------:R-:W2:Y:S01]  /*08d0*/  LDC R10, c[0x0][0x608] ;  /* 0x00018200ff0a7b82 */ /* 0x000ea20000000800 */
[----:B------:R-:W3:Y:S02]  /*08e0*/  F2I.U32.TRUNC.NTZ R3, R3 ;  /* 0x0000000300037305 */ /* 0x000ee4000020f000 */
[----:B------:R-:W-:-:S04]  /*08f0*/  IMAD R9, R9, R15, R6 ;  /* 0x0000000f09097224 */ /* 0x000fc800078e0206 */
[----:B------:R-:W-:Y:S01]  /*0900*/  IMAD.IADD R5, R5, 0x1, R9 ;  /* 0x0000000105057824 */ /* 0x000fe200078e0209 */
[----:B------:R-:W4:Y:S01]  /*0910*/  LDC R7, c[0x0][0x144] ;  /* 0x00005100ff077b82 */ /* 0x000f220000000800 */
[----:B------:R-:W-:-:S03]  /*0920*/  IMAD.MOV.U32 R9, RZ, RZ, 0x1 ;  /* 0x00000001ff097424 */ /* 0x000fc600078e00ff */
[----:B0-----:R-:W-:Y:S02]  /*0930*/  SHF.R.U64 R12, R4, R8, R5 ;  /* 0x00000008040c7219 */ /* 0x001fe40000001205 */
[----:B------:R-:W-:Y:S02]  /*0940*/  I2FP.F32.U32 R4, R0 ;  /* 0x0000000000047245 */ /* 0x000fe40000201000 */
[----:B------:R-:W0:Y:S01]  /*0950*/  LDC R14, c[0x0][0x658] ;  /* 0x00019600ff0e7b82 */ /* 0x000e220000000800 */
[----:B-1----:R-:W-:Y:S01]  /*0960*/  ISETP.NE.U32.AND P0, PT, R18, RZ, PT ;  /* 0x000000ff1200720c */ /* 0x002fe20003f05070 */
[----:B---3--:R-:W-:Y:S02]  /*0970*/  IMAD.MOV R6, RZ, RZ, -R3 ;  /* 0x000000ffff067224 */ /* 0x008fe400078e0a03 */
[----:B------:R-:W-:Y:S01]  /*0980*/  FMUL R4, R4, UR4 ;  /* 0x0000000404047c20 */ /* 0x000fe20008400000 */
[----:B------:R-:W-:Y:S01]  /*0990*/  SHF.R.U32.HI R3, RZ, R8, R5 ;  /* 0x00000008ff037219 */ /* 0x000fe20000011605 */
[----:B------:R-:W-:Y:S01]  /*09a0*/  IMAD.MOV.U32 R5, RZ, RZ, -0x1 ;  /* 0xffffffffff057424 */ /* 0x000fe200078e00ff */
[----:B------:R-:W-:Y:S01]  /*09b0*/  ISETP.NE.AND.EX P0, PT, R19, RZ, PT, P0 ;  /* 0x000000ff1300720c */ /* 0x000fe20003f05300 */
[----:B------:R1:W3:Y:S01]  /*09c0*/  F2I.U32.TRUNC.NTZ R11, R4 ;  /* 0x00000004000b7305 */ /* 0x0002e2000020f000 */
[----:B------:R-:W1:Y:S01]  /*09d0*/  LDC R13, c[0x0][0x148] ;  /* 0x00005200ff0d7b82 */ /* 0x000e620000000800 */
[----:B--2---:R-:W-:-:S02]  /*09e0*/  SHF.R.U64 R23, R12, R10, R3 ;  /* 0x0000000a0c177219 */ /* 0x004fc40000001203 */
[----:B------:R-:W-:-:S05]  /*09f0*/  SHF.R.U32.HI R3, RZ, R10, R3 ;  /* 0x0000000aff037219 */ /* 0x000fca0000011603 */
[----:B------:R-:W2:Y:S01]  /*0a00*/  LDC R17, c[0x0][0x600] ;  /* 0x00018000ff117b82 */ /* 0x000ea20000000800 */
[----:B----4-:R-:W-:-:S07]  /*0a10*/  IMAD R8, R7, R6, R2 ;  /* 0x0000000607087224 */ /* 0x010fce00078e0202 */
[----:B------:R-:W4:Y:S01]  /*0a20*/  LDC R16, c[0x0][0x648] ;  /* 0x00019200ff107b82 */ /* 0x000f220000000800 */
[-C--:B0-----:R-:W-:Y:S02]  /*0a30*/  SHF.L.U32 R2, R5, R14.reuse, RZ ;  /* 0x0000000e05027219 */ /* 0x081fe400000006ff */
[--C-:B------:R-:W-:Y:S02]  /*0a40*/  SHF.R.U64 R22, R23, R14, R3.reuse ;  /* 0x0000000e17167219 */ /* 0x100fe40000001203 */
[----:B------:R-:W-:Y:S02]  /*0a50*/  LOP3.LUT R10, RZ, R2, RZ, 0x33, !PT ;  /* 0x00000002ff0a7212 */ /* 0x000fe400078e33ff */
[-C--:B------:R-:W-:Y:S01]  /*0a60*/  SHF.R.U32.HI R3, RZ, R14.reuse, R3 ;  /* 0x0000000eff037219 */ /* 0x080fe20000011603 */
[----:B------:R-:W0:Y:S01]  /*0a70*/  LDC R21, c[0x0][0x638] ;  /* 0x00018e00ff157b82 */ /* 0x000e220000000800 */
[----:B------:R-:W-:Y:S01]  /*0a80*/  SHF.L.U32 R9, R9, R14, RZ ;  /* 0x0000000e09097219 */ /* 0x000fe200000006ff */
[----:B------:R-:W-:-:S06]  /*0a90*/  IMAD.MOV.U32 R2, RZ, RZ, R22 ;  /* 0x000000ffff027224 */ /* 0x000fcc00078e0016 */
[----:B------:R-:W0:Y:S01]  /*0aa0*/  LDC R20, c[0x0][0x610] ;  /* 0x00018400ff147b82 */ /* 0x000e220000000800 */
[----:B-1-3--:R-:W-:Y:S05]  /*0ab0*/  @!P0 BRA `(.L_x_6) ;  /* 0x0000000000288947 */ /* 0x00afea0003800000 */
[----:B------:R-:W1:Y:S02]  /*0ac0*/  LDC R7, c[0x0][0x64c] ;  /* 0x00019300ff077b82 */ /* 0x000e640000000800 */
[----:B-1----:R-:W-:-:S05]  /*0ad0*/  IADD3 R7, P0, R22, R7, RZ ;  /* 0x0000000716077210 */ /* 0x002fca0007f1e0ff */
        /* <DEDUP_REMOVED lines=8> */
.L_x_6:
[----:B----4-:R-:W-:Y:S01]  /*0b60*/  SHF.R.U64 R2, R2, R16, R3 ;  /* 0x0000001002027219 */ /* 0x010fe20000001203 */
[----:B--2---:R-:W-:Y:S01]  /*0b70*/  VIADD R3, R17, 0xffffffff ;  /* 0xffffffff11037836 */ /* 0x004fe20000000000 */
[----:B------:R-:W-:Y:S01]  /*0b80*/  LOP3.LUT R10, R23, R10, RZ, 0xc0, !PT ;  /* 0x0000000a170a7212 */ /* 0x000fe200078ec0ff */
[----:B------:R-:W-:Y:S01]  /*0b90*/  IMAD.MOV R11, RZ, RZ, -R11 ;  /* 0x000000ffff0b7224 */ /* 0x000fe200078e0a0b */
[----:B------:R-:W-:Y:S01]  /*0ba0*/  R2UR UR22, R24 ;  /* 0x00000000181672ca */ /* 0x000fe200000e0000 */
[----:B------:R-:W-:Y:S01]  /*0bb0*/  IMAD.MOV R4, RZ, RZ, -R2 ;  /* 0x000000ffff047224 */ /* 0x000fe200078e0a02 */
[----:B------:R-:W-:Y:S01]  /*0bc0*/  LOP3.LUT R3, R12, R3, RZ, 0xc0, !PT ;  /* 0x000000030c037212 */ /* 0x000fe200078ec0ff */
[----:B------:R-:W-:Y:S02]  /*0bd0*/  @P4 IMAD R8, R13, R11, R0 ;  /* 0x0000000b0d084224 */ /* 0x000fe400078e0200 */
[----:B------:R-:W-:Y:S02]  /*0be0*/  IMAD R9, R9, R2, R10 ;  /* 0x0000000209097224 */ /* 0x000fe400078e020a */
[----:B0-----:R-:W-:-:S02]  /*0bf0*/  IMAD R0, R4, R21, R22 ;  /* 0x0000001504007224 */ /* 0x001fc400078e0216 */
[----:B------:R-:W-:Y:S02]  /*0c00*/  IMAD R8, R9, R20, R8 ;  /* 0x0000001409087224 */ /* 0x000fe400078e0208 */
[----:B------:R-:W-:Y:S02]  /*0c10*/  IMAD R3, R0, R17, R3 ;  /* 0x0000001100037224 */ /* 0x000fe400078e0203 */
[----:B------:R-:W-:-:S03]  /*0c20*/  IMAD.MOV.U32 R4, RZ, RZ, 0x1 ;  /* 0x00000001ff047424 */ /* 0x000fc600078e00ff */
[----:B------:R-:W-:Y:S02]  /*0c30*/  SEL R2, R3, R8, !P4 ;  /* 0x0000000803027207 */ /* 0x000fe40006000000 */
[----:B------:R-:W-:-:S03]  /*0c40*/  SEL R0, R8, R3, !P4 ;  /* 0x0000000308007207 */ /* 0x000fc60006000000 */
[----:B------:R0:W-:Y:S04]  /*0c50*/  STL [R1+0x7c], R2 ;  /* 0x00007c0201007387 */ /* 0x0001e80000100800 */
[----:B------:R0:W-:Y:S02]  /*0c60*/  STL [R1+0x80], R0 ;  /* 0x0000800001007387 */ /* 0x0001e40000100800 */
.L_x_4:
[----:B------:R-:W-:-:S08]  /*0c70*/  NOP ;  /* 0x0000000000007918 */ /* 0x000fd00000000000 */
[----:B------:R-:W1:Y:S02]  /*0c80*/  USETMAXREG.TRY_ALLOC.CTAPOOL UP0, 0xe8 ;  /* 0x000000e8000079c8 */ /* 0x000e640008000600 */
[----:B-1----:R-:W-:-:S13]  /*0c90*/  PLOP3.LUT P0, PT, PT, PT, UP0, 0x80, 0x0 ;  /* 0x000000000000781c */ /* 0x002fda0003f0f008 */
[----:B------:R-:W-:Y:S05]  /*0ca0*/  @!P0 BRA `(.L_x_4) ;  /* 0xfffffffc00f08947 */ /* 0x000fea000383ffff */
[----:B------:R-:W-:Y:S01]  /*0cb0*/  ULDC.64 UR4, c[0x0][0x598] ;  /* 0x0001660000047ab9 */ /* 0x000fe20000000a00 */
[----:B------:R-:W-:Y:S01]  /*0cc0*/  ULDC.64 UR14, c[0x0][0x208] ;  /* 0x00008200000e7ab9 */ /* 0x000fe20000000a00 */
[----:B------:R-:W-:-:S04]  /*0cd0*/  ISETP.NE.U32.AND P0, PT, RZ, UR4, PT ;  /* 0x00000004ff007c0c */ /* 0x000fc8000bf05070 */
[----:B------:R-:W-:-:S13]  /*0ce0*/  ISETP.NE.AND.EX P0, PT, RZ, UR5, PT, P0 ;  /* 0x00000005ff007c0c */ /* 0x000fda000bf05300 */
[----:B------:R-:W-:Y:S05]  /*0cf0*/  @!P0 BRA `(.L_x_7) ;  /* 0x0000000000208947 */ /* 0x000fea0003800000 */
[----:B0-----:R-:W0:Y:S02]  /*0d00*/  LDC.64 R2, c[0x0][0x598] ;  /* 0x00016600ff027b82 */ /* 0x001e240000000a00 */
[----:B0-----:R-:W2:Y:S02]  /*0d10*/  LDG.E.64 R2, desc[UR14][R2.64] ;  /* 0x0000000e02027981 */ /* 0x001ea4000c1e1b00 */
[----:B--2---:R-:W-:-:S04]  /*0d20*/  ISETP.NE.U32.AND P0, PT, R2, RZ, PT ;  /* 0x000000ff0200720c */ /* 0x004fc80003f05070 */
[----:B------:R-:W-:-:S13]  /*0d30*/  ISETP.NE.AND.EX P0, PT, R3, RZ, PT, P0 ;  /* 0x000000ff0300720c */ /* 0x000fda0003f05300 */
[----:B------:R-:W-:Y:S05]  /*0d40*/  @!P0 BRA `(.L_x_7) ;  /* 0x00000000000c8947 */ /* 0x000fea0003800000 */
[----:B------:R-:W2:Y:S02]  /*0d50*/  LD.E R2, desc[UR14][R2.64] ;  /* 0x0000000e02027980 */ /* 0x000ea4000c101900 */
[----:B--2---:R-:W-:Y:S01]  /*0d60*/  R2UR UR20, R2 ;  /* 0x00000000021472ca */ /* 0x004fe200000e0000 */
[----:B------:R-:W-:-:S14]  /*0d70*/  BRA `(.L_x_8) ;  /* 0x0000000000247947 */ /* 0x000fdc0003800000 */
.L_x_7:
[----:B------:R-:W-:Y:S02]  /*0d80*/  ULDC.64 UR4, c[0x0][0x588] ;  /* 0x0001620000047ab9 */ /* 0x000fe40000000a00 */
[----:B------:R-:W-:-:S04]  /*0d90*/  ISETP.NE.U32.AND P0, PT, RZ, UR4, PT ;  /* 0x00000004ff007c0c */ /* 0x000fc8000bf05070 */
[----:B------:R-:W-:-:S13]  /*0da0*/  ISETP.NE.AND.EX P0, PT, RZ, UR5, PT, P0 ;  /* 0x00000005ff007c0c */ /* 0x000fda000bf05300 */
[----:B------:R-:W-:Y:S05]  /*0db0*/  @!P0 BRA `(.L_x_9) ;  /* 0x0000000000108947 */ /* 0x000fea0003800000 */
[----:B0-----:R-:W0:Y:S02]  /*0dc0*/  LDC.64 R2, c[0x0][0x588] ;  /* 0x00016200ff027b82 */ /* 0x001e240000000a00 */
[----:B0-----:R-:W2:Y:S02]  /*0dd0*/  LDG.E R2, desc[UR14][R2.64] ;  /* 0x0000000e02027981 */ /* 0x001ea4000c1e1900 */
[----:B--2---:R-:W-:Y:S01]  /*0de0*/  R2UR UR20, R2 ;  /* 0x00000000021472ca */ /* 0x004fe200000e0000 */
[----:B------:R-:W-:-:S14]  /*0df0*/  BRA `(.L_x_8) ;  /* 0x0000000000047947 */ /* 0x000fdc0003800000 */
.L_x_9:
[----:B------:R-:W-:-:S05]  /*0e00*/  ULDC UR20, c[0x0][0x580] ;  /* 0x0001600000147ab9 */ /* 0x000fca0000000800 */
.L_x_8:
[----:B------:R-:W-:Y:S02]  /*0e10*/  ULDC.64 UR4, c[0x0][0x5a0] ;  /* 0x0001680000047ab9 */ /* 0x000fe40000000a00 */
        /* <DEDUP_REMOVED lines=11> */
.L_x_10:
        /* <DEDUP_REMOVED lines=8> */
.L_x_12:
[----:B------:R-:W-:-:S05]  /*0f50*/  ULDC UR21, c[0x0][0x584] ;  /* 0x0001610000157ab9 */ /* 0x000fca0000000800 */
.L_x_11:
[----:B------:R-:W-:-:S13]  /*0f60*/  LOP3.LUT P0, RZ, R4, 0xff, RZ, 0xc0, !PT ;  /* 0x000000ff04ff7812 */ /* 0x000fda000780c0ff */
[----:B------:R-:W-:Y:S05]  /*0f70*/  @!P0 EXIT ;  /* 0x000000000000894d */ /* 0x000fea0003800000 */
[----:B------:R-:W-:Y:S01]  /*0f80*/  ULDC UR4, c[0x0][0x28c] ;  /* 0x0000a30000047ab9 */ /* 0x000fe20000000800 */
[----:B------:R-:W-:Y:S02]  /*0f90*/  ULOP3.LUT UR23, UR13, 0x1, URZ, 0xfc, !UPT ;  /* 0x000000010d177892 */ /* 0x000fe4000f8efc3f */
[----:B------:R-:W-:-:S04]  /*0fa0*/  UIADD3 UR4, UR4, 0x3f, URZ ;  /* 0x0000003f04047890 */ /* 0x000fc8000fffe03f */
[----:B------:R-:W-:-:S04]  /*0fb0*/  USHF.R.S32.HI UR5, URZ, 0x1f, UR4 ;  /* 0x0000001f3f057899 */ /* 0x000fc80008011404 */
[----:B------:R-:W-:-:S03]  /*0fc0*/  ULEA.HI UR5, UR5, UR4, URZ, 0x6 ;  /* 0x0000000405057291 */ /* 0x000fc6000f8f303f */
[----:B------:R-:W-:Y:S01]  /*0fd0*/  UMOV UR4, URZ ;  /* 0x0000003f00047c82 */ /* 0x000fe20008000000 */
[----:B------:R-:W-:-:S03]  /*0fe0*/  USHF.R.S32.HI UR9, URZ, 0x6, UR5 ;  /* 0x000000063f097899 */ /* 0x000fc60008011405 */
[----:B------:R-:W-:-:S09]  /*0ff0*/  UMOV UR5, URZ ;  /* 0x0000003f00057c82 */ /* 0x000fd20008000000 */
.L_x_293:
[----:B0-----:R-:W0:Y:S01]  /*1000*/  S2R R0, SR_TID.X ;  /* 0x0000000000007919 */ /* 0x001e220000002100 */
[----:B-1----:R-:W1:Y:S01]  /*1010*/  S2UR UR17, SR_CgaCtaId ;  /* 0x00000000001179c3 */ /* 0x002e620000008800 */
[----:B------:R-:W-:Y:S01]  /*1020*/  UMOV UR16, 0x400 ;  /* 0x0000040000107882 */ /* 0x000fe20000000000 */
[----:B------:R-:W-:Y:S01]  /*1030*/  UMOV UR6, URZ ;  /* 0x0000003f00067c82 */ /* 0x000fe20008000000 */
[----:B------:R-:W-:Y:S01]  /*1040*/  STL [R1+0x70], RZ ;  /* 0x000070ff01007387 */ /* 0x000fe20000100800 */
[----:B------:R-:W-:Y:S01]  /*1050*/  UMOV UR7, URZ ;  /* 0x0000003f00077c82 */ /* 0x000fe20008000000 */
[----:B------:R-:W-:Y:S01]  /*1060*/  UMOV UR8, URZ ;  /* 0x0000003f00087c82 */ /* 0x000fe20008000000 */
[----:B------:R-:W-:Y:S01]  /*1070*/  CS2R R4, SRZ ;  /* 0x0000000000047805 */ /* 0x000fe2000001ff00 */
[----:B------:R-:W-:Y:S01]  /*1080*/  STL [R1+0x6c], RZ ;  /* 0x00006cff01007387 */ /* 0x000fe20000100800 */
[----:B--2---:R-:W2:Y:S01]  /*1090*/  LDC R2, c[0x0][0x28c] ;  /* 0x0000a300ff027b82 */ /* 0x004ea20000000800 */
[----:B------:R-:W-:-:S02]  /*10a0*/  CS2R R6, SRZ ;  /* 0x0000000000067805 */ /* 0x000fc4000001ff00 */
[----:B------:R-:W-:Y:S01]  /*10b0*/  CS2R R8, SRZ ;  /* 0x0000000000087805 */ /* 0x000fe2000001ff00 */
[----:B------:R-:W-:Y:S01]  /*10c0*/  STL [R1+0x68], RZ ;  /* 0x000068ff01007387 */ /* 0x000fe20000100800 */
[----:B------:R-:W-:Y:S02]  /*10d0*/  CS2R R10, SRZ ;  /* 0x00000000000a7805 */ /* 0x000fe4000001ff00 */
[----:B------:R-:W-:Y:S02]  /*10e0*/  CS2R R12, SRZ ;  /* 0x00000000000c7805 */ /* 0x000fe4000001ff00 */
[----:B------:R-:W-:Y:S01]  /*10f0*/  CS2R R14, SRZ ;  /* 0x00000000000e7805 */ /* 0x000fe2000001ff00 */
[----:B------:R-:W-:Y:S01]  /*1100*/  STL [R1+0x64], RZ ;  /* 0x000064ff01007387 */ /* 0x000fe20000100800 */
[----:B------:R-:W-:Y:S02]  /*1110*/  CS2R R16, SRZ ;  /* 0x0000000000107805 */ /* 0x000fe4000001ff00 */
        /* <DEDUP_REMOVED lines=13> */
[----:B------:R-:W-:Y:S02]  /*11f0*/  CS2R R166, SRZ ;  /* 0x0000000000a67805 */ /* 0x000fe4000001ff00 */
[----:B0-----:R-:W-:Y:S01]  /*1200*/  LOP3.LUT R0, R0, 0x80, RZ, 0xc0, !PT ;  /* 0x0000008000007812 */ /* 0x001fe200078ec0ff */
[----:B------:R-:W-:Y:S01]  /*1210*/  STL [R1+0x54], RZ ;  /* 0x000054ff01007387 */ /* 0x000fe20000100800 */
[----:B--2---:R-:W-:-:S02]  /*1220*/  ISETP.GE.AND P0, PT, R2, 0x1, PT ;  /* 0x000000010200780c */ /* 0x004fc40003f06270 */
[----:B------:R-:W-:Y:S02]  /*1230*/  CS2R R2, SRZ ;  /* 0x0000000000027805 */ /* 0x000fe4000001ff00 */
[----:B------:R-:W-:Y:S01]  /*1240*/  SHF.R.U32.HI R0, RZ, 0x7, R0 ;  /* 0x00000007ff007819 */ /* 0x000fe20000011600 */
[----:B------:R-:W-:Y:S01]  /*1250*/  STL [R1+0x50], RZ ;  /* 0x000050ff01007387 */ /* 0x000fe20000100800 */
[----:B------:R-:W-:Y:S02]  /*1260*/  CS2R R168, SRZ ;  /* 0x0000000000a87805 */ /* 0x000fe4000001ff00 */
[----:B------:R-:W-:Y:S02]  /*1270*/  CS2R R170, SRZ ;  /* 0x0000000000aa7805 */ /* 0x000fe4000001ff00 */
[----:B------:R-:W-:Y:S01]  /*1280*/  CS2R R172, SRZ ;  /* 0x0000000000ac7805 */ /* 0x000fe2000001ff00 */
[----:B------:R-:W-:Y:S01]  /*1290*/  STL [R1+0x4c], RZ ;  /* 0x00004cff01007387 */ /* 0x000fe20000100800 */
[----:B------:R-:W-:-:S02]  /*12a0*/  CS2R R174, SRZ ;  /* 0x0000000000ae7805 */ /* 0x000fc4000001ff00 */
[----:B------:R-:W-:Y:S02]  /*12b0*/  CS2R R176, SRZ ;  /* 0x0000000000b07805 */ /* 0x000fe4000001ff00 */
[----:B------:R-:W-:Y:S01]  /*12c0*/  CS2R R178, SRZ ;  /* 0x0000000000b27805 */ /* 0x000fe2000001ff00 */
[----:B------:R-:W0:Y:S01]  /*12d0*/  SHFL.IDX PT, R0, R0, RZ, 0x1f ;  /* 0x00001fff00007589 */ /* 0x000e2200000e0000 */
[----:B------:R-:W-:Y:S02]  /*12e0*/  CS2R R180, SRZ ;  /* 0x0000000000b47805 */ /* 0x000fe4000001ff00 */
[----:B------:R-:W-:Y:S02]  /*12f0*/  CS2R R182, SRZ ;  /* 0x0000000000b67805 */ /* 0x000fe4000001ff00 */
[----:B------:R-:W-:Y:S01]  /*1300*/  CS2R R184, SRZ ;  /* 0x0000000000b87805 */ /* 0x000fe2000001ff00 */
[----:B------:R2:W-:Y:S01]  /*1310*/  STL [R1+0x48], RZ ;  /* 0x000048ff01007387 */ /* 0x0005e20000100800 */
[----:B------:R-:W-:-:S02]  /*1320*/  CS2R R186, SRZ ;  /* 0x0000000000ba7805 */ /* 0x000fc4000001ff00 */
[----:B------:R-:W-:Y:S02]  /*1330*/  CS2R R188, SRZ ;  /* 0x0000000000bc7805 */ /* 0x000fe4000001ff00 */
[----:B------:R-:W-:Y:S01]  /*1340*/  CS2R R190, SRZ ;  /* 0x0000000000be7805 */ /* 0x000fe2000001ff00 */
[----:B------:R2:W-:Y:S01]  /*1350*/  STL [R1+0x44], RZ ;  /* 0x000044ff01007387 */ /* 0x0005e20000100800 */
        /* <DEDUP_REMOVED lines=14> */
[----:B------:R-:W-:Y:S02]  /*1440*/  CS2R R214, SRZ ;  /* 0x0000000000d67805 */ /* 0x000fe4000001ff00 */
[----:B0-----:R-:W-:Y:S01]  /*1450*/  R2UR UR11, R0 ;  /* 0x00000000000b72ca */ /* 0x001fe200000e0000 */
[----:B------:R2:W-:Y:S01]  /*1460*/  STL [R1+0x34], RZ ;  /* 0x000034ff01007387 */ /* 0x0005e20000100800 */
[----:B------:R-:W-:Y:S01]  /*1470*/  IMAD.MOV.U32 R0, RZ, RZ, RZ ;  /* 0x000000ffff007224 */ /* 0x000fe200078e00ff */
[----:B------:R-:W-:Y:S02]  /*1480*/  CS2R R216, SRZ ;  /* 0x0000000000d87805 */ /* 0x000fe4000001ff00 */
[----:B------:R-:W-:Y:S01]  /*1490*/  CS2R R218, SRZ ;  /* 0x0000000000da7805 */ /* 0x000fe2000001ff00 */
[----:B------:R2:W-:Y:S01]  /*14a0*/  STL [R1+0x30], RZ ;  /* 0x000030ff01007387 */ /* 0x0005e20000100800 */
[----:B------:R-:W-:-:S02]  /*14b0*/  CS2R R220, SRZ ;  /* 0x0000000000dc7805 */ /* 0x000fc4000001ff00 */
[----:B------:R-:W-:Y:S02]  /*14c0*/  CS2R R222, SRZ ;  /* 0x0000000000de7805 */ /* 0x000fe4000001ff00 */
[----:B------:R-:W-:Y:S01]  /*14d0*/  CS2R R224, SRZ ;  /* 0x0000000000e07805 */ /* 0x000fe2000001ff00 */
[----:B------:R2:W-:Y:S01]  /*14e0*/  STL [R1+0x2c], RZ ;  /* 0x00002cff01007387 */ /* 0x0005e20000100800 */
[----:B------:R-:W-:Y:S01]  /*14f0*/  CS2R R226, SRZ ;  /* 0x0000000000e27805 */ /* 0x000fe2000001ff00 */
[----:B------:R-:W-:Y:S01]  /*1500*/  IMAD.U32 R228, RZ, RZ, UR4 ;  /* 0x00000004ffe47e24 */ /* 0x000fe2000f8e00ff */
[----:B------:R-:W-:Y:S01]  /*1510*/  CS2R R88, SRZ ;  /* 0x0000000000587805 */ /* 0x000fe2000001ff00 */
[----:B------:R2:W-:Y:S01]  /*1520*/  STL [R1+0x28], RZ ;  /* 0x000028ff01007387 */ /* 0x0005e20000100800 */
[----:B------:R-:W-:Y:S01]  /*1530*/  ULEA.HI UR10, UR11, UR11, URZ, 0x1 ;  /* 0x0000000b0b0a7291 */ /* 0x000fe2000f8f083f */
[----:B------:R-:W-:Y:S02]  /*1540*/  CS2R R90, SRZ ;  /* 0x00000000005a7805 */ /* 0x000fe4000001ff00 */
[----:B------:R-:W-:Y:S01]  /*1550*/  CS2R R92, SRZ ;  /* 0x00000000005c7805 */ /* 0x000fe2000001ff00 */
[----:B------:R2:W-:Y:S01]  /*1560*/  STL [R1+0x24], RZ ;  /* 0x000024ff01007387 */ /* 0x0005e20000100800 */
[----:B------:R-:W-:Y:S01]  /*1570*/  ULOP3.LUT UR12, UR10, 0xffffe, URZ, 0xc0, !UPT ;  /* 0x000ffffe0a0c7892 */ /* 0x000fe2000f8ec03f */
[----:B------:R-:W-:Y:S01]  /*1580*/  CS2R R94, SRZ ;  /* 0x00000000005e7805 */ /* 0x000fe2000001ff00 */
[----:B-1----:R-:W-:Y:S01]  /*1590*/  ULEA UR10, UR17, UR16, 0x18 ;  /* 0x00000010110a7291 */ /* 0x002fe2000f8ec03f */
[----:B------:R2:W-:Y:S01]  /*15a0*/  STL [R1+0x20], RZ ;  /* 0x000020ff01007387 */ /* 0x0005e20000100800 */
[----:B------:R-:W-:Y:S01]  /*15b0*/  UIADD3 UR12, UR11, -UR12, URZ ;  /* 0x8000000c0b0c7290 */ /* 0x000fe2000fffe03f */
[----:B------:R-:W-:-:S02]  /*15c0*/  CS2R R96, SRZ ;  /* 0x0000000000607805 */ /* 0x000fc4000001ff00 */
[----:B------:R-:W-:Y:S01]  /*15d0*/  CS2R R98, SRZ ;  /* 0x0000000000627805 */ /* 0x000fe2000001ff00 */
[----:B------:R2:W-:Y:S01]  /*15e0*/  STL [R1+0x1c], RZ ;  /* 0x00001cff01007387 */ /* 0x0005e20000100800 */
[----:B------:R-:W-:Y:S01]  /*15f0*/  ULEA UR12, UR12, UR10, 0xc ;  /* 0x0000000a0c0c7291 */ /* 0x000fe2000f8e603f */
[----:B------:R-:W-:Y:S02]  /*1600*/  CS2R R100, SRZ ;  /* 0x0000000000647805 */ /* 0x000fe4000001ff00 */
[----:B------:R-:W-:Y:S01]  /*1610*/  CS2R R102, SRZ ;  /* 0x0000000000667805 */ /* 0x000fe2000001ff00 */
[----:B------:R2:W-:Y:S01]  /*1620*/  STL [R1+0x18], RZ ;  /* 0x000018ff01007387 */ /* 0x0005e20000100800 */
[----:B------:R-:W-:Y:S01]  /*1630*/  UIADD3 UR12, UR12, 0x100, URZ ;  /* 0x000001000c0c7890 */ /* 0x000fe2000fffe03f */
[----:B------:R-:W-:Y:S02]  /*1640*/  CS2R R104, SRZ ;  /* 0x0000000000687805 */ /* 0x000fe4000001ff00 */
[----:B------:R-:W-:Y:S01]  /*1650*/  CS2R R106, SRZ ;  /* 0x00000000006a7805 */ /* 0x000fe2000001ff00 */
[----:B------:R2:W-:Y:S01]  /*1660*/  STL [R1+0x14], RZ ;  /* 0x000014ff01007387 */ /* 0x0005e20000100800 */
[----:B------:R-:W-:Y:S01]  /*1670*/  USHF.R.U32.HI UR11, URZ, 0x4, UR12 ;  /* 0x000000043f0b7899 */ /* 0x000fe2000801160c */
[----:B------:R-:W-:-:S02]  /*1680*/  CS2R R108, SRZ ;  /* 0x00000000006c7805 */ /* 0x000fc4000001ff00 */
[----:B------:R-:W-:Y:S01]  /*1690*/  CS2R R110, SRZ ;  /* 0x00000000006e7805 */ /* 0x000fe2000001ff00 */
[----:B------:R2:W-:Y:S01]  /*16a0*/  STL [R1+0x10], RZ ;  /* 0x000010ff01007387 */ /* 0x0005e20000100800 */
[----:B------:R-:W-:Y:S01]  /*16b0*/  ULOP3.LUT UR11, UR11, 0x3fff, URZ, 0xc0, !UPT ;  /* 0x00003fff0b0b7892 */ /* 0x000fe2000f8ec03f */
[----:B------:R-:W-:Y:S01]  /*16c0*/  CS2R R112, SRZ ;  /* 0x0000000000707805 */ /* 0x000fe2000001ff00 */
[----:B------:R-:W-:Y:S01]  /*16d0*/  UMOV UR12, UR5 ;  /* 0x00000005000c7c82 */ /* 0x000fe20008000000 */
        /* <DEDUP_REMOVED lines=12> */
[----:B------:R2:W-:Y:S01]  /*17a0*/  STL [R1], RZ ;  /* 0x000000ff01007387 */ /* 0x0005e20000100800 */
[----:B------:R-:W-:-:S02]  /*17b0*/  CS2R R132, SRZ ;  /* 0x0000000000847805 */ /* 0x000fc4000001ff00 */
[----:B------:R-:W-:Y:S02]  /*17c0*/  CS2R R134, SRZ ;  /* 0x0000000000867805 */ /* 0x000fe4000001ff00 */
[----:B------:R-:W-:Y:S02]  /*17d0*/  CS2R R136, SRZ ;  /* 0x0000000000887805 */ /* 0x000fe4000001ff00 */
[----:B------:R-:W-:Y:S02]  /*17e0*/  CS2R R138, SRZ ;  /* 0x00000000008a7805 */ /* 0x000fe4000001ff00 */
[----:B------:R-:W-:Y:S02]  /*17f0*/  CS2R R140, SRZ ;  /* 0x00000000008c7805 */ /* 0x000fe4000001ff00 */
[----:B------:R-:W-:Y:S02]  /*1800*/  CS2R R142, SRZ ;  /* 0x00000000008e7805 */ /* 0x000fe4000001ff00 */
[----:B------:R-:W-:-:S02]  /*1810*/  CS2R R144, SRZ ;  /* 0x0000000000907805 */ /* 0x000fc4000001ff00 */
[----:B------:R-:W-:Y:S02]  /*1820*/  CS2R R146, SRZ ;  /* 0x0000000000927805 */ /* 0x000fe4000001ff00 */
[----:B------:R-:W-:Y:S02]  /*1830*/  CS2R R148, SRZ ;  /* 0x0000000000947805 */ /* 0x000fe4000001ff00 */
[----:B------:R-:W-:Y:S02]  /*1840*/  CS2R R150, SRZ ;  /* 0x0000000000967805 */ /* 0x000fe4000001ff00 */
[----:B------:R-:W-:Y:S02]  /*1850*/  CS2R R24, SRZ ;  /* 0x0000000000187805 */ /* 0x000fe4000001ff00 */
[----:B---34-:R-:W-:Y:S02]  /*1860*/  CS2R R26, SRZ ;  /* 0x00000000001a7805 */ /* 0x018fe4000001ff00 */
        /* <DEDUP_REMOVED lines=29> */
[----:B------:R-:W-:Y:S01]  /*1a40*/  CS2R R86, SRZ ;  /* 0x0000000000567805 */ /* 0x000fe2000001ff00 */
[----:B--2---:R-:W-:Y:S06]  /*1a50*/  @!P0 BRA `(.L_x_13) ;  /* 0x0000001000888947 */ /* 0x004fec0003800000 */
[----:B------:R-:W-:-:S06]  /*1a60*/  UISETP.NE.AND UP0, UPT, UR23, 0x3, UPT ;  /* 0x000000031700788c */ /* 0x000fcc000bf05270 */
[----:B------:R-:W-:-:S13]  /*1a70*/  PLOP3.LUT P1, PT, PT, PT, UP0, 0x80, 0x0 ;  /* 0x000000000000781c */ /* 0x000fda0003f2f008 */
[----:B------:R-:W-:Y:S05]  /*1a80*/  @!P1 BRA `(.L_x_14) ;  /* 0x0000000000049947 */ /* 0x000fea0003800000 */
[----:B------:R-:W-:Y:S01]  /*1a90*/  BPT.TRAP 0x1 ;  /* 0x000000040000795c */ /* 0x000fe20000300000 */
.L_x_14:
[----:B------:R-:W-:Y:S01]  /*1aa0*/  ULEA UR6, UR5, UR10, 0x3 ;  /* 0x0000000a05067291 */ /* 0x000fe2000f8e183f */
[----:B------:R-:W-:-:S05]  /*1ab0*/  IMAD.U32 R0, RZ, RZ, UR4 ;  /* 0x00000004ff007e24 */ /* 0x000fca000f8e00ff */
[----:B------:R-:W-:-:S04]  /*1ac0*/  SHF.L.U32 R0, R0, 0x1f, RZ ;  /* 0x0000001f00007819 */ /* 0x000fc800000006ff */
[----:B------:R0:W1:Y:S01]  /*1ad0*/  SYNCS.PHASECHK.TRANS64.TRYWAIT P0, [UR6], R0 ;  /* 0x00000000ff0075a7 */ /* 0x0000620008000146 */
[----:B------:R-:W-:Y:S05]  /*1ae0*/  @!P1 BRA `(.L_x_15) ;  /* 0x0000000000049947 */ /* 0x000fea0003800000 */
[----:B------:R-:W-:Y:S01]  /*1af0*/  BPT.TRAP 0x1 ;  /* 0x000000040000795c */ /* 0x000fe20000300000 */
.L_x_15:
[----:B-1----:R-:W-:Y:S05]  /*1b00*/  @P0 BRA `(.L_x_16) ;  /* 0x0000000000080947 */ /* 0x002fea0003800000 */
[----:B------:R-:W1:Y:S02]  /*1b10*/  SYNCS.PHASECHK.TRANS64.TRYWAIT P0, [UR6], R0 ;  /* 0x00000000ff0075a7 */ /* 0x000e640008000146 */
[----:B-1----:R-:W-:Y:S05]  /*1b20*/  @!P0 BRA `(.L_x_17) ;  /* 0x000000e400708947 */ /* 0x002fea0003800000 */
.L_x_16:
[----:B------:R-:W-:Y:S01]  /*1b30*/  UIADD3 UR6, UR10, 0xc100, URZ ;  /* 0x0000c1000a067890 */ /* 0x000fe2000fffe03f */
[----:B------:R-:W-:Y:S01]  /*1b40*/  WARPGROUP.ARRIVE ;  /* 0x00000000000079c5 */ /* 0x000fe20000000000 */
[----:B------:R-:W-:Y:S01]  /*1b50*/  ULOP3.LUT UR7, UR11, 0x10000, URZ, 0xfc, !UPT ;  /* 0x000100000b077892 */ /* 0x000fe2000f8efc3f */
[----:B------:R2:W-:Y:S01]  /*1b60*/  STL [R1+0x70], RZ ;  /* 0x000070ff01007387 */ /* 0x0005e20000100800 */
[----:B------:R-:W-:Y:S01]  /*1b70*/  USHF.R.U32.HI UR6, URZ, 0x4, UR6 ;  /* 0x000000043f067899 */ /* 0x000fe20008011606 */
[----:B01----:R-:W-:Y:S01]  /*1b80*/  IMAD.MOV.U32 R0, RZ, RZ, RZ ;  /* 0x000000ffff007224 */ /* 0x003fe200078e00ff */
[----:B------:R-:W-:Y:S01]  /*1b90*/  ULEA UR7, UR5, UR7, 0xa ;  /* 0x0000000705077291 */ /* 0x000fe2000f8e503f */
[----:B------:R2:W-:Y:S01]  /*1ba0*/  STL [R1+0x6c], RZ ;  /* 0x00006cff01007387 */ /* 0x0005e20000100800 */
[----:B------:R-:W-:Y:S01]  /*1bb0*/  ULOP3.LUT UR6, UR6, 0x3fff, URZ, 0xc0, !UPT ;  /* 0x00003fff06067892 */ /* 0x000fe2000f8ec03f */
[----:B------:R-:W-:Y:S01]  /*1bc0*/  CS2R R2, SRZ ;  /* 0x0000000000027805 */ /* 0x000fe2000001ff00 */
[----:B------:R-:W-:Y:S01]  /*1bd0*/  UMOV UR17, 0x80000020 ;  /* 0x8000002000117882 */ /* 0x000fe20000000000 */
[----:B------:R-:W-:Y:S01]  /*1be0*/  UMOV UR19, 0x80000020 ;  /* 0x8000002000137882 */ /* 0x000fe20000000000 */
[----:B------:R-:W-:Y:S01]  /*1bf0*/  ULOP3.LUT UR6, UR6, 0x10000, URZ, 0xfc, !UPT ;  /* 0x0001000006067892 */ /* 0x000fe2000f8efc3f */
[----:B------:R2:W-:Y:S01]  /*1c00*/  STL [R1+0x68], RZ ;  /* 0x000068ff01007387 */ /* 0x0005e20000100800 */
[----:B------:R-:W-:Y:S01]  /*1c10*/  UMOV UR16, UR7 ;  /* 0x0000000700107c82 */ /* 0x000fe20008000000 */
[----:B------:R-:W-:Y:S01]  /*1c20*/  CS2R R4, SRZ ;  /* 0x0000000000047805 */ /* 0x000fe2000001ff00 */
[----:B------:R-:W-:Y:S01]  /*1c30*/  ULEA UR8, UR5, UR6, 0x9 ;  /* 0x0000000605087291 */ /* 0x000fe2000f8e483f */
[----:B------:R2:W-:Y:S01]  /*1c40*/  STL [R1+0x64], RZ ;  /* 0x000064ff01007387 */ /* 0x0005e20000100800 */
[----:B------:R-:W-:Y:S01]  /*1c50*/  CS2R R6, SRZ ;  /* 0x0000000000067805 */ /* 0x000fe2000001ff00 */
[----:B------:R-:W-:Y:S01]  /*1c60*/  UMOV UR6, 0x2 ;  /* 0x0000000200067882 */ /* 0x000fe20000000000 */
[----:B------:R-:W-:Y:S01]  /*1c70*/  CS2R R8, SRZ ;  /* 0x0000000000087805 */ /* 0x000fe2000001ff00 */
[----:B------:R2:W-:Y:S01]  /*1c80*/  STL [R1+0x60], RZ ;  /* 0x000060ff01007387 */ /* 0x0005e20000100800 */
[----:B------:R-:W-:Y:S01]  /*1c90*/  CS2R R10, SRZ ;  /* 0x00000000000a7805 */ /* 0x000fe2000001ff00 */
[----:B------:R-:W-:Y:S01]  /*1ca0*/  UMOV UR18, UR8 ;  /* 0x0000000800127c82 */ /* 0x000fe20008000000 */
[----:B------:R-:W-:Y:S01]  /*1cb0*/  CS2R R12, SRZ ;  /* 0x00000000000c7805 */ /* 0x000fe2000001ff00 */
[----:B------:R-:W-:Y:S01]  /*1cc0*/  QGMMA.64x128x32.F32.E5M2.E5M2 R88, gdesc[UR16], RZ, !UPT ;  /* 0x01e00000105879f3 */ /* 0x000fe2000c7038ff */
[----:B------:R-:W-:Y:S01]  /*1cd0*/  UIADD3 UR16, UR7, 0x200, URZ ;  /* 0x0000020007107890 */ /* 0x000fe2000fffe03f */
[----:B------:R2:W-:Y:S01]  /*1ce0*/  STL [R1+0x5c], RZ ;  /* 0x00005cff01007387 */ /* 0x0005e20000100800 */
[----:B------:R-:W-:Y:S01]  /*1cf0*/  UMOV UR17, 0x80000020 ;  /* 0x8000002000117882 */ /* 0x000fe20000000000 */
[----:B------:R-:W-:-:S02]  /*1d00*/  CS2R R14, SRZ ;  /* 0x00000000000e7805 */ /* 0x000fc4000001ff00 */
[----:B------:R-:W-:Y:S01]  /*1d10*/  CS2R R16, SRZ ;  /* 0x0000000000107805 */ /* 0x000fe2000001ff00 */
[----:B------:R2:W-:Y:S01]  /*1d20*/  STL [R1+0x58], RZ ;  /* 0x000058ff01007387 */ /* 0x0005e20000100800 */
[----:B------:R-:W-:Y:S02]  /*1d30*/  CS2R R18, SRZ ;  /* 0x0000000000127805 */ /* 0x000fe4000001ff00 */
[----:B------:R-:W-:Y:S02]  /*1d40*/  CS2R R20, SRZ ;  /* 0x0000000000147805 */ /* 0x000fe4000001ff00 */
[----:B------:R-:W-:Y:S01]  /*1d50*/  CS2R R22, SRZ ;  /* 0x0000000000167805 */ /* 0x000fe2000001ff00 */
[----:B------:R2:W-:Y:S01]  /*1d60*/  STL [R1+0x54], RZ ;  /* 0x000054ff01007387 */ /* 0x0005e20000100800 */
[----:B------:R-:W-:Y:S01]  /*1d70*/  CS2R R152, SRZ ;  /* 0x0000000000987805 */ /* 0x000fe2000001ff00 */
[----:B------:R-:W-:Y:S01]  /*1d80*/  QGMMA.64x128x32.F32.E5M2.E5M2 R24, gdesc[UR16], RZ, !UPT ;  /* 0x01e00000101879f3 */ /* 0x000fe2000c7038ff */
[----:B------:R-:W-:Y:S01]  /*1d90*/  UIADD3 UR16, UR7, 0x2, URZ ;  /* 0x0000000207107890 */ /* 0x000fe2000fffe03f */
[----:B------:R2:W-:Y:S01]  /*1da0*/  STL [R1+0x50], RZ ;  /* 0x000050ff01007387 */ /* 0x0005e20000100800 */
[----:B------:R-:W-:Y:S01]  /*1db0*/  UIADD3 UR18, UR8, 0x2, URZ ;  /* 0x0000000208127890 */ /* 0x000fe2000fffe03f */
[----:B------:R-:W-:Y:S01]  /*1dc0*/  CS2R R154, SRZ ;  /* 0x00000000009a7805 */ /* 0x000fe2000001ff00 */
[----:B------:R-:W-:Y:S01]  /*1dd0*/  UMOV UR17, 0x80000020 ;  /* 0x8000002000117882 */ /* 0x000fe20000000000 */
        /* <DEDUP_REMOVED lines=9> */
[----:B------:R-:W-:Y:S02]  /*1e70*/  CS2R R166, SRZ ;  /* 0x0000000000a67805 */ /* 0x000fe4000001ff00 */
        /* <DEDUP_REMOVED lines=39> */
[----:B------:R-:W-:-:S03]  /*20f0*/  CS2R R226, SRZ ;  /* 0x0000000000e27805 */ /* 0x000fc6000001ff00 */
[----:B------:R2:W-:Y:S04]  /*2100*/  STL [R1+0x18], RZ ;  /* 0x000018ff01007387 */ /* 0x0005e80000100800 */
[----:B------:R2:W-:Y:S04]  /*2110*/  STL [R1+0x14], RZ ;  /* 0x000014ff01007387 */ /* 0x0005e80000100800 */
[----:B------:R2:W-:Y:S04]  /*2120*/  STL [R1+0x10], RZ ;  /* 0x000010ff01007387 */ /* 0x0005e80000100800 */
[----:B------:R2:W-:Y:S04]  /*2130*/  STL [R1+0xc], RZ ;  /* 0x00000cff01007387 */ /* 0x0005e80000100800 */
[----:B------:R2:W-:Y:S04]  /*2140*/  STL [R1+0x8], RZ ;  /* 0x000008ff01007387 */ /* 0x0005e80000100800 */
[----:B------:R2:W-:Y:S04]  /*2150*/  STL [R1+0x4], RZ ;  /* 0x000004ff01007387 */ /* 0x0005e80000100800 */
[----:B------:R2:W-:Y:S01]  /*2160*/  STL [R1], RZ ;  /* 0x000000ff01007387 */ /* 0x0005e20000100800 */
[----:B------:R-:W-:Y:S01]  /*2170*/  QGMMA.64x128x32.F32.E5M2.E5M2 R88, gdesc[UR16], R88 ;  /* 0x01e00000105879f3 */ /* 0x000fe20008703858 */
[----:B------:R-:W-:Y:S01]  /*2180*/  UIADD3 UR16, UR7, 0x202, URZ ;  /* 0x0000020207107890 */ /* 0x000fe2000fffe03f */
[----:B------:R-:W-:-:S02]  /*2190*/  UMOV UR17, 0x80000020 ;  /* 0x8000002000117882 */ /* 0x000fc40000000000 */
[----:B------:R-:W-:Y:S02]  /*21a0*/  ULDC UR7, c[0x0][0x50c] ;  /* 0x0001430000077ab9 */ /* 0x000fe40000000800 */
[----:B------:R-:W-:-:S04]  /*21b0*/  UISETP.NE.AND UP0, UPT, UR7, 0x2, UPT ;  /* 0x000000020700788c */ /* 0x000fc8000bf05270 */
[----:B------:R-:W-:Y:S02]  /*21c0*/  USEL UR7, URZ, 0x1, UP0 ;  /* 0x000000013f077887 */ /* 0x000fe40008000000 */
[----:B------:R-:W-:Y:S04]  /*21d0*/  QGMMA.64x128x32.F32.E5M2.E5M2 R24, gdesc[UR16], R24, gsb0 ;  /* 0x01e00000101879f3 */ /* 0x000fe80008003818 */
[----:B------:R-:W-:-:S13]  /*21e0*/  ISETP.NE.AND P0, PT, RZ, UR7, PT ;  /* 0x00000007ff007c0c */ /* 0x000fda000bf05270 */
[----:B--2---:R-:W-:Y:S05]  /*21f0*/  @!P0 BRA `(.L_x_18) ;  /* 0x0000000800848947 */ /* 0x004fea0003800000 */
[----:B------:R-:W-:Y:S02]  /*2200*/  WARPGROUP.DEPBAR.LE gsb0, 0x0 ;  /* 0x00008000000079c5 */ /* 0x000fe40000010000 */
[----:B------:R-:W-:-:S01]  /*2210*/  FADD R227, RZ, R88 ;  /* 0x00000058ffe37221 */ /* 0x000fc20000000000 */
[----:B------:R-:W-:Y:S01]  /*2220*/  FADD R226, RZ, R89 ;  /* 0x00000059ffe27221 */ /* 0x000fe20000000000 */
[----:B------:R-:W-:-:S01]  /*2230*/  FADD R225, RZ, R90 ;  /* 0x0000005affe17221 */ /* 0x000fc20000000000 */
[----:B------:R-:W-:Y:S01]  /*2240*/  FADD R224, RZ, R91 ;  /* 0x0000005bffe07221 */ /* 0x000fe20000000000 */
[----:B------:R-:W-:-:S01]  /*2250*/  FADD R223, RZ, R92 ;  /* 0x0000005cffdf7221 */ /* 0x000fc20000000000 */
[----:B------:R0:W-:Y:S01]  /*2260*/  STL [R1+0x84], R227 ;  /* 0x000084e301007387 */ /* 0x0001e20000100800 */
[----:B------:R-:W-:-:S01]  /*2270*/  FADD R222, RZ, R93 ;  /* 0x0000005dffde7221 */ /* 0x000fc20000000000 */
[----:B------:R-:W-:Y:S01]  /*2280*/  FADD R221, RZ, R94 ;  /* 0x0000005effdd7221 */ /* 0x000fe20000000000 */
[----:B------:R-:W-:-:S01]  /*2290*/  FADD R220, RZ, R95 ;  /* 0x0000005fffdc7221 */ /* 0x000fc20000000000 */
[----:B------:R-:W-:Y:S01]  /*22a0*/  FADD R219, RZ, R96 ;  /* 0x00000060ffdb7221 */ /* 0x000fe20000000000 */
[----:B------:R-:W-:-:S01]  /*22b0*/  FADD R218, RZ, R97 ;  /* 0x00000061ffda7221 */ /* 0x000fc20000000000 */
[----:B------:R-:W-:Y:S01]  /*22c0*/  FADD R217, RZ, R98 ;  /* 0x00000062ffd97221 */ /* 0x000fe20000000000 */
[----:B------:R-:W-:-:S01]  /*22d0*/  FADD R216, RZ, R99 ;  /* 0x00000063ffd87221 */ /* 0x000fc20000000000 */
[----:B------:R-:W-:Y:S01]  /*22e0*/  FADD R215, RZ, R100 ;  /* 0x00000064ffd77221 */ /* 0x000fe20000000000 */
[----:B------:R-:W-:-:S01]  /*22f0*/  FADD R214, RZ, R101 ;  /* 0x00000065ffd67221 */ /* 0x000fc20000000000 */
[----:B0-----:R-:W-:Y:S01]  /*2300*/  FADD R227, RZ, R59 ;  /* 0x0000003bffe37221 */ /* 0x001fe20000000000 */
[----:B------:R-:W-:-:S01]  /*2310*/  FADD R213, RZ, R102 ;  /* 0x00000066ffd57221 */ /* 0x000fc20000000000 */
[----:B------:R-:W-:Y:S01]  /*2320*/  FADD R212, RZ, R103 ;  /* 0x00000067ffd47221 */ /* 0x000fe20000000000 */
[----:B------:R-:W-:-:S01]  /*2330*/  FADD R211, RZ, R104 ;  /* 0x00000068ffd37221 */ /* 0x000fc20000000000 */
[----:B------:R-:W-:Y:S01]  /*2340*/  FADD R210, RZ, R105 ;  /* 0x00000069ffd27221 */ /* 0x000fe20000000000 */
[----:B------:R0:W-:Y:S01]  /*2350*/  STL [R1], R227 ;  /* 0x000000e301007387 */ /* 0x0001e20000100800 */
        /* <DEDUP_REMOVED lines=93> */
[----:B0-----:R-:W-:-:S05]  /*2930*/  FADD R227, RZ, R66 ;  /* 0x00000042ffe37221 */ /* 0x001fca0000000000 */
[----:B------:R0:W-:Y:S02]  /*2940*/  STL [R1+0x1c], R227 ;  /* 0x00001ce301007387 */ /* 0x0001e40000100800 */
        /* <DEDUP_REMOVED lines=41> */
[----:B------:R0:W-:Y:S04]  /*2be0*/  STL [R1+0x70], R227 ;  /* 0x000070e301007387 */ /* 0x0001e80000100800 */
[----:B0-----:R0:W5:Y:S01]  /*2bf0*/  LDL.LU R227, [R1+0x84] ;  /* 0x0000840001e37983 */ /* 0x0011620000300800 */
[----:B------:R-:W-:-:S05]  /*2c00*/  UMOV UR6, URZ ;  /* 0x0000003f00067c82 */ /* 0x000fca0008000000 */
.L_x_18:
[----:B------:R-:W-:-:S04]  /*2c10*/  UIADD3 UR12, UR5, 0x1, URZ ;  /* 0x00000001050c7890 */ /* 0x000fc8000fffe03f */
[----:B------:R-:W-:-:S04]  /*2c20*/  UISETP.NE.AND UP0, UPT, UR12, 0x3, UPT ;  /* 0x000000030c00788c */ /* 0x000fc8000bf05270 */
[----:B------:R-:W-:Y:S02]  /*2c30*/  USEL UR8, URZ, 0x1, UP0 ;  /* 0x000000013f087887 */ /* 0x000fe40008000000 */
[----:B------:R-:W-:Y:S02]  /*2c40*/  USEL UR12, UR12, URZ, UP0 ;  /* 0x0000003f0c0c7287 */ /* 0x000fe40008000000 */
[----:B------:R-:W-:-:S06]  /*2c50*/  ULOP3.LUT UR8, UR4, UR8, URZ, 0x3c, !UPT ;  /* 0x0000000804087292 */ /* 0x000fcc000f8e3c3f */
[----:B------:R-:W-:Y:S01]  /*2c60*/  IMAD.U32 R228, RZ, RZ, UR8 ;  /* 0x00000008ffe47e24 */ /* 0x000fe2000f8e00ff */
[----:B------:R-:W-:-:S06]  /*2c70*/  UMOV UR8, 0x1 ;  /* 0x0000000100087882 */ /* 0x000fcc0000000000 */
.L_x_13:
[----:B------:R-:W-:-:S04]  /*2c80*/  UISETP.LT.AND UP0, UPT, UR9, 0x1, UPT ;  /* 0x000000010900788c */ /* 0x000fc8000bf01270 */
[----:B------:R-:W-:-:S04]  /*2c90*/  USEL UR16, UR9, 0x1, UP0 ;  /* 0x0000000109107887 */ /* 0x000fc80008000000 */
[----:B------:R-:W-:-:S04]  /*2ca0*/  UIADD3 UR16, UR9, -UR16, URZ ;  /* 0x8000001009107290 */ /* 0x000fc8000fffe03f */
[----:B------:R-:W-:-:S06]  /*2cb0*/  UISETP.GE.AND UP0, UPT, UR16, 0x1, UPT ;  /* 0x000000011000788c */ /* 0x000fcc000bf06270 */
[----:B------:R-:W-:-:S13]  /*2cc0*/  PLOP3.LUT P0, PT, PT, PT, UP0, 0x80, 0x0 ;  /* 0x000000000000781c */ /* 0x000fda0003f0f008 */
[----:B------:R-:W-:Y:S05]  /*2cd0*/  @!P0 BRA `(.L_x_19) ;  /* 0x0000001000a08947 */ /* 0x000fea0003800000 */
[----:B------:R-:W-:Y:S01]  /*2ce0*/  UMOV UR24, UR16 ;  /* 0x0000001000187c82 */ /* 0x000fe20008000000 */
[----:B------:R-:W-:Y:S01]  /*2cf0*/  UMOV UR25, UR5 ;  /* 0x0000000500197c82 */ /* 0x000fe20008000000 */
[----:B------:R-:W-:-:S05]  /*2d00*/  ULDC UR26, c[0x0][0x50c] ;  /* 0x00014300001a7ab9 */ /* 0x000fca0000000800 */
.L_x_27:
[----:B------:R-:W-:-:S06]  /*2d10*/  UISETP.NE.AND UP0, UPT, UR23, 0x3, UPT ;  /* 0x000000031700788c */ /* 0x000fcc000bf05270 */
[----:B------:R-:W-:-:S13]  /*2d20*/  PLOP3.LUT P1, PT, PT, PT, UP0, 0x80, 0x0 ;  /* 0x000000000000781c */ /* 0x000fda0003f2f008 */
[----:B-1---5:R-:W-:Y:S05]  /*2d30*/  @!P1 BRA `(.L_x_20) ;  /* 0x0000000000049947 */ /* 0x022fea0003800000 */
[----:B------:R-:W-:Y:S01]  /*2d40*/  BPT.TRAP 0x1 ;  /* 0x000000040000795c */ /* 0x000fe20000300000 */
.L_x_20:
[----:B------:R-:W1:Y:S01]  /*2d50*/  S2UR UR16, SR_CgaCtaId ;  /* 0x00000000001079c3 */ /* 0x000e620000008800 */
[----:B------:R-:W-:Y:S01]  /*2d60*/  UMOV UR10, 0x400 ;  /* 0x00000400000a7882 */ /* 0x000fe20000000000 */
[----:B------:R-:W-:Y:S01]  /*2d70*/  SHF.L.U32 R229, R228, 0x1f, RZ ;  /* 0x0000001fe4e57819 */ /* 0x000fe200000006ff */
[----:B-1----:R-:W-:-:S04]  /*2d80*/  ULEA UR10, UR16, UR10, 0x18 ;  /* 0x0000000a100a7291 */ /* 0x002fc8000f8ec03f */
[----:B------:R-:W-:-:S09]  /*2d90*/  ULEA UR16, UR12, UR10, 0x3 ;  /* 0x0000000a0c107291 */ /* 0x000fd2000f8e183f */
[----:B------:R1:W2:Y:S01]  /*2da0*/  SYNCS.PHASECHK.TRANS64.TRYWAIT P0, [UR16], R229 ;  /* 0x000000e5ff0075a7 */ /* 0x0002a20008000150 */
[----:B------:R-:W-:Y:S05]  /*2db0*/  @!P1 BRA `(.L_x_21) ;  /* 0x0000000000049947 */ /* 0x000fea0003800000 */
[----:B------:R-:W-:Y:S01]  /*2dc0*/  BPT.TRAP 0x1 ;  /* 0x000000040000795c */ /* 0x000fe20000300000 */
.L_x_21:
[----:B--2---:R-:W-:Y:S05]  /*2dd0*/  @P0 BRA `(.L_x_22) ;  /* 0x0000000000080947 */ /* 0x004fea0003800000 */
[----:B------:R-:W2:Y:S02]  /*2de0*/  SYNCS.PHASECHK.TRANS64.TRYWAIT P0, [UR16], R229 ;  /* 0x000000e5ff0075a7 */ /* 0x000ea40008000150 */
[----:B--2---:R-:W-:Y:S05]  /*2df0*/  @!P0 BRA `(.L_x_23) ;  /* 0x000000d000d48947 */ /* 0x004fea0003800000 */
.L_x_22:
[----:B------:R-:W-:Y:S01]  /*2e00*/  UIADD3 UR16, UR10, 0xc100, URZ ;  /* 0x0000c1000a107890 */ /* 0x000fe2000fffe03f */
[----:B------:R-:W-:Y:S01]  /*2e10*/  WARPGROUP.ARRIVE ;  /* 0x00000000000079c5 */ /* 0x000fe20000000000 */
[----:B------:R-:W-:Y:S02]  /*2e20*/  UISETP.NE.AND UP0, UPT, UR7, URZ, UPT ;  /* 0x0000003f0700728c */ /* 0x000fe4000bf05270 */
[----:B------:R-:W-:Y:S02]  /*2e30*/  USHF.R.U32.HI UR16, URZ, 0x4, UR16 ;  /* 0x000000043f107899 */ /* 0x000fe40008011610 */
[----:B------:R-:W-:Y:S02]  /*2e40*/  USEL UR8, UR8, URZ, !UP0 ;  /* 0x0000003f08087287 */ /* 0x000fe4000c000000 */
[----:B------:R-:W-:Y:S02]  /*2e50*/  ULOP3.LUT UR16, UR16, 0x3fff, URZ, 0xc0, !UPT ;  /* 0x00003fff10107892 */ /* 0x000fe4000f8ec03f */
[----:B------:R-:W-:-:S02]  /*2e60*/  UISETP.NE.U32.AND UP0, UPT, UR8, URZ, UPT ;  /* 0x0000003f0800728c */ /* 0x000fc4000bf05070 */
[----:B------:R-:W-:Y:S02]  /*2e70*/  ULOP3.LUT UR7, UR11, 0x10000, URZ, 0xfc, !UPT ;  /* 0x000100000b077892 */ /* 0x000fe4000f8efc3f */
[----:B------:R-:W-:Y:S02]  /*2e80*/  ULOP3.LUT UR8, UR16, 0x10000, URZ, 0xfc, !UPT ;  /* 0x0001000010087892 */ /* 0x000fe4000f8efc3f */
[----:B------:R-:W-:Y:S02]  /*2e90*/  ULEA UR7, UR12, UR7, 0xa ;  /* 0x000000070c077291 */ /* 0x000fe4000f8e503f */
[----:B------:R-:W-:Y:S01]  /*2ea0*/  ULEA UR8, UR12, UR8, 0x9 ;  /* 0x000000080c087291 */ /* 0x000fe2000f8e483f */
[----:B------:R-:W-:Y:S01]  /*2eb0*/  UMOV UR17, 0x80000020 ;  /* 0x8000002000117882 */ /* 0x000fe20000000000 */
[----:B------:R-:W-:Y:S01]  /*2ec0*/  UMOV UR19, 0x80000020 ;  /* 0x8000002000137882 */ /* 0x000fe20000000000 */
[----:B------:R-:W-:Y:S02]  /*2ed0*/  UIADD3 UR6, UR6, 0x2, URZ ;  /* 0x0000000206067890 */ /* 0x000fe4000fffe03f */
[----:B------:R-:W-:-:S02]  /*2ee0*/  UMOV UR16, UR7 ;  /* 0x0000000700107c82 */ /* 0x000fc40008000000 */
[----:B------:R-:W-:Y:S02]  /*2ef0*/  UMOV UR18, UR8 ;  /* 0x0000000800127c82 */ /* 0x000fe40008000000 */
[----:B------:R-:W-:Y:S01]  /*2f00*/  QGMMA.64x128x32.F32.E5M2.E5M2 R88, gdesc[UR16], R88, UP0 ;  /* 0x01e00000105879f3 */ /* 0x000fe2000bf03858 */
[----:B------:R-:W-:Y:S01]  /*2f10*/  UIADD3 UR16, UR7, 0x200, URZ ;  /* 0x0000020007107890 */ /* 0x000fe2000fffe03f */
[----:B------:R-:W-:-:S10]  /*2f20*/  UMOV UR17, 0x80000020 ;  /* 0x8000002000117882 */ /* 0x000fd40000000000 */
[----:B------:R-:W-:Y:S01]  /*2f30*/  QGMMA.64x128x32.F32.E5M2.E5M2 R24, gdesc[UR16], R24, UP0 ;  /* 0x01e00000101879f3 */ /* 0x000fe2000bf03818 */
[----:B------:R-:W-:Y:S02]  /*2f40*/  UIADD3 UR16, UR7, 0x2, URZ ;  /* 0x0000000207107890 */ /* 0x000fe4000fffe03f */
[----:B------:R-:W-:Y:S01]  /*2f50*/  UIADD3 UR18, UR8, 0x2, URZ ;  /* 0x0000000208127890 */ /* 0x000fe2000fffe03f */
[----:B------:R-:W-:Y:S01]  /*2f60*/  UMOV UR17, 0x80000020 ;  /* 0x8000002000117882 */ /* 0x000fe20000000000 */
[----:B------:R-:W-:Y:S01]  /*2f70*/  UMOV UR19, 0x80000020 ;  /* 0x8000002000137882 */ /* 0x000fe20000000000 */
[----:B------:R-:W-:-:S06]  /*2f80*/  UISETP.NE.AND UP0, UPT, UR6, UR26, UPT ;  /* 0x0000001a0600728c */ /* 0x000fcc000bf05270 */
[----:B------:R-:W-:Y:S01]  /*2f90*/  QGMMA.64x128x32.F32.E5M2.E5M2 R88, gdesc[UR16], R88 ;  /* 0x01e00000105879f3 */ /* 0x000fe20008703858 */
[----:B------:R-:W-:Y:S01]  /*2fa0*/  UIADD3 UR16, UR7, 0x202, URZ ;  /* 0x0000020207107890 */ /* 0x000fe2000fffe03f */
[----:B------:R-:W-:Y:S01]  /*2fb0*/  UMOV UR17, 0x80000020 ;  /* 0x8000002000117882 */ /* 0x000fe20000000000 */
[----:B------:R-:W-:-:S06]  /*2fc0*/  USEL UR7, URZ, 0x1, UP0 ;  /* 0x000000013f077887 */ /* 0x000fcc0008000000 */
[----:B------:R-:W-:-:S03]  /*2fd0*/  ISETP.NE.AND P0, PT, RZ, UR7, PT ;  /* 0x00000007ff007c0c */ /* 0x000fc6000bf05270 */
[----:B------:R-:W-:Y:S03]  /*2fe0*/  QGMMA.64x128x32.F32.E5M2.E5M2 R24, gdesc[UR16], R24, gsb0 ;  /* 0x01e00000101879f3 */ /* 0x000fe60008003818 */
[----:B------:R-:W-:-:S07]  /*2ff0*/  WARPGROUP.DEPBAR.LE gsb0, 0x1 ;  /* 0x00008000000079c5 */ /* 0x000fce0000010100 */
[----:B------:R-:W-:Y:S05]  /*3000*/  @!P0 BRA `(.L_x_24) ;  /* 0x0000000c00788947 */ /* 0x000fea0003800000 */
[----:B------:R-:W-:Y:S02]  /*3010*/  WARPGROUP.DEPBAR.LE gsb0, 0x0 ;  /* 0x00008000000079c5 */ /* 0x000fe40000010000 */
[----:B-----5:R-:W-:-:S01]  /*3020*/  FADD R227, R88, R227 ;  /* 0x000000e358e37221 */ /* 0x020fc20000000000 */
[----:B------:R-:W-:Y:S01]  /*3030*/  FADD R226, R89, R226 ;  /* 0x000000e259e27221 */ /* 0x000fe20000000000 */
[----:B------:R-:W-:-:S01]  /*3040*/  FADD R225, R90, R225 ;  /* 0x000000e15ae17221 */ /* 0x000fc20000000000 */
[----:B------:R-:W-:Y:S02]  /*3050*/  FADD R224, R91, R224 ;  /* 0x000000e05be07221 */ /* 0x000fe40000000000 */
[----:B------:R2:W-:Y:S01]  /*3060*/  STL [R1+0x84], R227 ;  /* 0x000084e301007387 */ /* 0x0005e20000100800 */
[----:B------:R-:W-:-:S01]  /*3070*/  FADD R223, R92, R223 ;  /* 0x000000df5cdf7221 */ /* 0x000fc20000000000 */
[----:B------:R-:W-:Y:S01]  /*3080*/  FADD R222, R93, R222 ;  /* 0x000000de5dde7221 */ /* 0x000fe20000000000 */
[----:B------:R-:W-:-:S01]  /*3090*/  FADD R221, R94, R221 ;  /* 0x000000dd5edd7221 */ /* 0x000fc20000000000 */
[----:B--2---:R-:W2:Y:S04]  /*30a0*/  LDL.LU R227, [R1+0x2c] ;  /* 0x00002c0001e37983 */ /* 0x004ea80000300800 */
[----:B------:R3:W-:Y:S01]  /*30b0*/  STL [R1+0x88], R226 ;  /* 0x000088e201007387 */ /* 0x0007e20000100800 */
[----:B------:R-:W-:-:S01]  /*30c0*/  FADD R220, R95, R220 ;  /* 0x000000dc5fdc7221 */ /* 0x000fc20000000000 */
[----:B------:R-:W-:-:S02]  /*30d0*/  FADD R219, R96, R219 ;  /* 0x000000db60db7221 */ /* 0x000fc40000000000 */
[----:B---3--:R-:W3:Y:S04]  /*30e0*/  LDL.LU R226, [R1+0x28] ;  /* 0x0000280001e27983 */ /* 0x008ee80000300800 */
[----:B------:R4:W-:Y:S01]  /*30f0*/  STL [R1+0x8c], R225 ;  /* 0x00008ce101007387 */ /* 0x0009e20000100800 */
[----:B------:R-:W-:-:S03]  /*3100*/  FADD R218, R97, R218 ;  /* 0x000000da61da7221 */ /* 0x000fc60000000000 */
[----:B----4-:R-:W4:Y:S04]  /*3110*/  LDL.LU R225, [R1+0x24] ;  /* 0x0000240001e17983 */ /* 0x010f280000300800 */
[----:B------:R0:W-:Y:S01]  /*3120*/  STL [R1+0x90], R224 ;  /* 0x000090e001007387 */ /* 0x0001e20000100800 */
[----:B------:R-:W-:-:S03]  /*3130*/  FADD R217, R98, R217 ;  /* 0x000000d962d97221 */ /* 0x000fc60000000000 */
[----:B0-----:R-:W4:Y:S04]  /*3140*/  LDL.LU R224, [R1+0x20] ;  /* 0x0000200001e07983 */ /* 0x001f280000300800 */
[----:B------:R0:W-:Y:S01]  /*3150*/  STL [R1+0x94], R223 ;  /* 0x000094df01007387 */ /* 0x0001e20000100800 */
[----:B------:R-:W-:-:S03]  /*3160*/  FADD R216, R99, R216 ;  /* 0x000000d863d87221 */ /* 0x000fc60000000000 */
[----:B0-----:R-:W4:Y:S04]  /*3170*/  LDL.LU R223, [R1+0x1c] ;  /* 0x00001c0001df7983 */ /* 0x001f280000300800 */
[----:B------:R0:W-:Y:S04]  /*3180*/  STL [R1+0x98], R222 ;  /* 0x000098de01007387 */ /* 0x0001e80000100800 */
        /* <DEDUP_REMOVED lines=12> */
[----:B0-----:R-:W4:Y:S01]  /*3250*/  LDL.LU R216, [R1] ;  /* 0x0000000001d87983 */ /* 0x001f220000300800 */
[----:B------:R-:W-:-:S01]  /*3260*/  FADD R215, R100, R215 ;  /* 0x000000d764d77221 */ /* 0x000fc20000000000 */
[----:B------:R-:W-:Y:S01]  /*3270*/  FADD R214, R101, R214 ;  /* 0x000000d665d67221 */ /* 0x000fe20000000000 */
[----:B------:R-:W-:-:S01]  /*3280*/  FADD R213, R102, R213 ;  /* 0x000000d566d57221 */ /* 0x000fc20000000000 */
[----:B------:R-:W-:Y:S01]  /*3290*/  FADD R212, R103, R212 ;  /* 0x000000d467d47221 */ /* 0x000fe20000000000 */
[----:B------:R-:W-:-:S01]  /*32a0*/  FADD R211, R104, R211 ;  /* 0x000000d368d37221 */ /* 0x000fc20000000000 */
[----:B------:R-:W-:Y:S01]  /*32b0*/  STL [R1+0xb4], R215 ;  /* 0x0000b4d701007387 */ /* 0x000fe20000100800 */
        /* <DEDUP_REMOVED lines=15> */
[----:B------:R0:W-:Y:S01]  /*33b0*/  STL [R1+0xc4], R211 ;  /* 0x0000c4d301007387 */ /* 0x0001e20000100800 */
[----:B------:R-:W-:-:S01]  /*33c0*/  FADD R198, R117, R198 ;  /* 0x000000c675c67221 */ /* 0x000fc20000000000 */
[----:B------:R-:W-:Y:S01]  /*33d0*/  FADD R197, R118, R197 ;  /* 0x000000c576c57221 */ /* 0x000fe20000000000 */
        /* <DEDUP_REMOVED lines=68> */
[----:B--2---:R-:W-:-:S01]  /*3820*/  FADD R227, R70, R227 ;  /* 0x000000e346e37221 */ /* 0x004fc20000000000 */
[----:B---3--:R-:W-:Y:S01]  /*3830*/  FADD R226, R69, R226 ;  /* 0x000000e245e27221 */ /* 0x008fe20000000000 */
[----:B----4-:R-:W-:-:S01]  /*3840*/  FADD R225, R68, R225 ;  /* 0x000000e144e17221 */ /* 0x010fc20000000000 */
        /* <DEDUP_REMOVED lines=8> */
[----:B------:R-:W-:-:S05]  /*38d0*/  FADD R216, R59, R216 ;  /* 0x000000d83bd87221 */ /* 0x000fca0000000000 */
[----:B------:R2:W-:Y:S04]  /*38e0*/  STL [R1], R216 ;  /* 0x000000d801007387 */ /* 0x0005e80000100800 */
[----:B------:R3:W-:Y:S04]  /*38f0*/  STL [R1+0x4], R217 ;  /* 0x000004d901007387 */ /* 0x0007e80000100800 */
[----:B------:R4:W-:Y:S04]  /*3900*/  STL [R1+0x8], R218 ;  /* 0x000008da01007387 */ /* 0x0009e80000100800 */
[----:B------:R1:W-:Y:S04]  /*3910*/  STL [R1+0xc], R219 ;  /* 0x00000cdb01007387 */ /* 0x0003e80000100800 */
[----:B------:R1:W-:Y:S04]  /*3920*/  STL [R1+0x10], R220 ;  /* 0x000010dc01007387 */ /* 0x0003e80000100800 */
[----:B------:R1:W-:Y:S04]  /*3930*/  STL [R1+0x14], R221 ;  /* 0x000014dd01007387 */ /* 0x0003e80000100800 */
[----:B------:R1:W-:Y:S04]  /*3940*/  STL [R1+0x18], R222 ;  /* 0x000018de01007387 */ /* 0x0003e80000100800 */
[----:B------:R1:W-:Y:S04]  /*3950*/  STL [R1+0x1c], R223 ;  /* 0x00001cdf01007387 */ /* 0x0003e80000100800 */
[----:B------:R1:W-:Y:S04]  /*3960*/  STL [R1+0x20], R224 ;  /* 0x000020e001007387 */ /* 0x0003e80000100800 */
[----:B0-----:R-:W4:Y:S04]  /*3970*/  LDL.LU R211, [R1+0x30] ;  /* 0x0000300001d37983 */ /* 0x001f280000300800 */
[----:B------:R0:W-:Y:S04]  /*3980*/  STL [R1+0x24], R225 ;  /* 0x000024e101007387 */ /* 0x0001e80000100800 */
[----:B------:R-:W4:Y:S04]  /*3990*/  LDL.LU R212, [R1+0x34] ;  /* 0x0000340001d47983 */ /* 0x000f280000300800 */
[----:B------:R0:W-:Y:S04]  /*39a0*/  STL [R1+0x28], R226 ;  /* 0x000028e201007387 */ /* 0x0001e80000100800 */
[----:B------:R-:W4:Y:S04]  /*39b0*/  LDL.LU R213, [R1+0x38] ;  /* 0x0000380001d57983 */ /* 0x000f280000300800 */
[----:B------:R0:W-:Y:S04]  /*39c0*/  STL [R1+0x2c], R227 ;  /* 0x00002ce301007387 */ /* 0x0001e80000100800 */
[----:B------:R-:W4:Y:S04]  /*39d0*/  LDL.LU R214, [R1+0x3c] ;  /* 0x00003c0001d67983 */ /* 0x000f280000300800 */
[----:B------:R-:W4:Y:S04]  /*39e0*/  LDL.LU R215, [R1+0x40] ;  /* 0x0000400001d77983 */ /* 0x000f280000300800 */
[----:B--2---:R-:W2:Y:S04]  /*39f0*/  LDL.LU R216, [R1+0x44] ;  /* 0x0000440001d87983 */ /* 0x004ea80000300800 */
[----:B---3--:R-:W3:Y:S04]  /*3a00*/  LDL.LU R217, [R1+0x48] ;  /* 0x0000480001d97983 */ /* 0x008ee80000300800 */
[----:B----4-:R-:W4:Y:S04]  /*3a10*/  LDL.LU R218, [R1+0x4c] ;  /* 0x00004c0001da7983 */ /* 0x010f280000300800 */
[----:B-1----:R-:W4:Y:S04]  /*3a20*/  LDL.LU R219, [R1+0x50] ;  /* 0x0000500001db7983 */ /* 0x002f280000300800 */
[----:B------:R-:W4:Y:S04]  /*3a30*/  LDL.LU R220, [R1+0x54] ;  /* 0x0000540001dc7983 */ /* 0x000f280000300800 */
[----:B------:R-:W4:Y:S04]  /*3a40*/  LDL.LU R221, [R1+0x58] ;  /* 0x0000580001dd7983 */ /* 0x000f280000300800 */
[----:B------:R-:W4:Y:S04]  /*3a50*/  LDL.LU R222, [R1+0x5c] ;  /* 0x00005c0001de7983 */ /* 0x000f280000300800 */
[----:B------:R-:W4:Y:S04]  /*3a60*/  LDL.LU R223, [R1+0x60] ;  /* 0x0000600001df7983 */ /* 0x000f280000300800 */
[----:B------:R-:W4:Y:S04]  /*3a70*/  LDL.LU R224, [R1+0x64] ;  /* 0x0000640001e07983 */ /* 0x000f280000300800 */
[----:B0-----:R-:W4:Y:S04]  /*3a80*/  LDL.LU R225, [R1+0x68] ;  /* 0x0000680001e17983 */ /* 0x001f280000300800 */
[----:B------:R-:W4:Y:S04]  /*3a90*/  LDL.LU R226, [R1+0x6c] ;  /* 0x00006c0001e27983 */ /* 0x000f280000300800 */
[----:B------:R-:W4:Y:S01]  /*3aa0*/  LDL.LU R227, [R1+0x70] ;  /* 0x0000700001e37983 */ /* 0x000f220000300800 */
[----:B------:R-:W-:-:S05]  /*3ab0*/  FADD R211, R71, R211 ;  /* 0x000000d347d37221 */ /* 0x000fca0000000000 */
[----:B------:R0:W-:Y:S01]  /*3ac0*/  STL [R1+0x30], R211 ;  /* 0x000030d301007387 */ /* 0x0001e20000100800 */
[----:B------:R-:W-:-:S03]  /*3ad0*/  FADD R212, R72, R212 ;  /* 0x000000d448d47221 */ /* 0x000fc60000000000 */
[----:B0-----:R0:W5:Y:S01]  /*3ae0*/  LDL.LU R211, [R1+0xc4] ;  /* 0x0000c40001d37983 */ /* 0x0011620000300800 */
[----:B------:R-:W-:-:S03]  /*3af0*/  FADD R213, R73, R213 ;  /* 0x000000d549d57221 */ /* 0x000fc60000000000 */
[----:B------:R1:W-:Y:S01]  /*3b00*/  STL [R1+0x34], R212 ;  /* 0x000034d401007387 */ /* 0x0003e20000100800 */
[----:B------:R-:W-:-:S01]  /*3b10*/  FADD R214, R74, R214 ;  /* 0x000000d64ad67221 */ /* 0x000fc20000000000 */
[----:B------:R-:W-:Y:S02]  /*3b20*/  FADD R215, R75, R215 ;  /* 0x000000d74bd77221 */ /* 0x000fe40000000000 */
[----:B-1----:R0:W5:Y:S01]  /*3b30*/  LDL.LU R212, [R1+0xc0] ;  /* 0x0000c00001d47983 */ /* 0x0021620000300800 */
[----:B--2---:R-:W-:-:S03]  /*3b40*/  FADD R216, R76, R216 ;  /* 0x000000d84cd87221 */ /* 0x004fc60000000000 */
[----:B------:R1:W-:Y:S01]  /*3b50*/  STL [R1+0x38], R213 ;  /* 0x000038d501007387 */ /* 0x0003e20000100800 */
[----:B---3--:R-:W-:-:S03]  /*3b60*/  FADD R217, R77, R217 ;  /* 0x000000d94dd97221 */ /* 0x008fc60000000000 */
[----:B-1----:R0:W5:Y:S01]  /*3b70*/  LDL.LU R213, [R1+0xbc] ;  /* 0x0000bc0001d57983 */ /* 0x0021620000300800 */
[----:B----4-:R-:W-:-:S03]  /*3b80*/  FADD R218, R78, R218 ;  /* 0x000000da4eda7221 */ /* 0x010fc60000000000 */
[----:B------:R1:W-:Y:S01]  /*3b90*/  STL [R1+0x3c], R214 ;  /* 0x00003cd601007387 */ /* 0x0003e20000100800 */
[----:B------:R-:W-:-:S01]  /*3ba0*/  FADD R219, R79, R219 ;  /* 0x000000db4fdb7221 */ /* 0x000fc20000000000 */
[----:B------:R-:W-:Y:S02]  /*3bb0*/  FADD R220, R80, R220 ;  /* 0x000000dc50dc7221 */ /* 0x000fe40000000000 */
[----:B-1----:R0:W5:Y:S04]  /*3bc0*/  LDL.LU R214, [R1+0xb8] ;  /* 0x0000b80001d67983 */ /* 0x0021680000300800 */
[----:B------:R1:W-:Y:S01]  /*3bd0*/  STL [R1+0x40], R215 ;  /* 0x000040d701007387 */ /* 0x0003e20000100800 */
[----:B------:R-:W-:-:S01]  /*3be0*/  FADD R221, R81, R221 ;  /* 0x000000dd51dd7221 */ /* 0x000fc20000000000 */
[----:B------:R-:W-:-:S02]  /*3bf0*/  FADD R222, R82, R222 ;  /* 0x000000de52de7221 */ /* 0x000fc40000000000 */
[----:B-1----:R0:W5:Y:S04]  /*3c00*/  LDL.LU R215, [R1+0xb4] ;  /* 0x0000b40001d77983 */ /* 0x0021680000300800 */
[----:B------:R1:W-:Y:S01]  /*3c10*/  STL [R1+0x44], R216 ;  /* 0x000044d801007387 */ /* 0x0003e20000100800 */
[----:B------:R-:W-:-:S03]  /*3c20*/  FADD R223, R83, R223 ;  /* 0x000000df53df7221 */ /* 0x000fc60000000000 */
        /* <DEDUP_REMOVED lines=13> */
[----:B------:R1:W-:Y:S04]  /*3d00*/  STL [R1+0x58], R221 ;  /* 0x000058dd01007387 */ /* 0x0003e80000100800 */
        /* <DEDUP_REMOVED lines=12> */
[----:B-1----:R0:W5:Y:S01]  /*3dd0*/  LDL.LU R227, [R1+0x84] ;  /* 0x0000840001e37983 */ /* 0x0021620000300800 */
[----:B------:R-:W-:-:S05]  /*3de0*/  UMOV UR6, URZ ;  /* 0x0000003f00067c82 */ /* 0x000fca0008000000 */
.L_x_24:
[----:B------:R-:W-:Y:S05]  /*3df0*/  @!P1 BRA `(.L_x_25) ;  /* 0x0000000000049947 */ /* 0x000fea0003800000 */
[----:B------:R-:W-:Y:S01]  /*3e00*/  BPT.TRAP 0x1 ;  /* 0x000000040000795c */ /* 0x000fe20000300000 */
.L_x_25:
[----:B------:R-:W-:Y:S02]  /*3e10*/  UISETP.GT.U32.AND UP0, UPT, UR13, 0x1, UPT ;  /* 0x000000010d00788c */ /* 0x000fe4000bf04070 */
[----:B------:R-:W-:-:S04]  /*3e20*/  ULEA UR8, UR25, UR10, 0x3 ;  /* 0x0000000a19087291 */ /* 0x000fc8000f8e183f */
[----:B------:R-:W-:Y:S01]  /*3e30*/  UIADD3 UR8, UR8, 0x18, URZ ;  /* 0x0000001808087890 */ /* 0x000fe2000fffe03f */
[----:B------:R-:W-:-:S03]  /*3e40*/  PLOP3.LUT P0, PT, PT, PT, UP0, 0x80, 0x0 ;  /* 0x000000000000781c */ /* 0x000fc60003f0f008 */
[----:B------:R-:W-:-:S09]  /*3e50*/  UPRMT UR8, URZ, 0x654, UR8 ;  /* 0x000006543f087896 */ /* 0x000fd20008000008 */
[----:B------:R-:W-:Y:S01]  /*3e60*/  SYNCS.ARRIVE.TRANS64.RED.A1T0 RZ, [UR8], RZ ;  /* 0x000000ffffff79a7 */ /* 0x000fe20008100408 */
[----:B------:R-:W-:Y:S05]  /*3e70*/  @P0 BRA `(.L_x_26) ;  /* 0x0000000000040947 */ /* 0x000fea0003800000 */
[----:B------:R-:W-:Y:S01]  /*3e80*/  BPT.TRAP 0x1 ;  /* 0x000000040000795c */ /* 0x000fe20000300000 */
.L_x_26:
[----:B------:R-:W-:Y:S02]  /*3e90*/  UISETP.GT.AND UP2, UPT, UR24, 0x1, UPT ;  /* 0x000000011800788c */ /* 0x000fe4000bf44270 */
[----:B------:R-:W-:Y:S02]  /*3ea0*/  UIADD3 UR12, UR12, 0x1, URZ ;  /* 0x000000010c0c7890 */ /* 0x000fe4000fffe03f */
[----:B------:R-:W-:Y:S02]  /*3eb0*/  UIADD3 UR25, UR25, 0x1, URZ ;  /* 0x0000000119197890 */ /* 0x000fe4000fffe03f */
[----:B------:R-:W-:Y:S01]  /*3ec0*/  PLOP3.LUT P0, PT, PT, PT, UP2, 0x80, 0x0 ;  /* 0x000000000000781c */ /* 0x000fe20003f0f028 */
[----:B------:R-:W-:Y:S02]  /*3ed0*/  UISETP.NE.AND UP0, UPT, UR12, 0x3, UPT ;  /* 0x000000030c00788c */ /* 0x000fe4000bf05270 */
[----:B------:R-:W-:Y:S02]  /*3ee0*/  UISETP.NE.AND UP1, UPT, UR25, 0x3, UPT ;  /* 0x000000031900788c */ /* 0x000fe4000bf25270 */
[----:B------:R-:W-:-:S02]  /*3ef0*/  USEL UR8, URZ, 0x1, UP0 ;  /* 0x000000013f087887 */ /* 0x000fc40008000000 */
[----:B------:R-:W-:Y:S02]  /*3f00*/  UIADD3 UR24, UR24, -0x1, URZ ;  /* 0xffffffff18187890 */ /* 0x000fe4000fffe03f */
[----:B------:R-:W-:Y:S02]  /*3f10*/  USEL UR12, UR12, URZ, UP0 ;  /* 0x0000003f0c0c7287 */ /* 0x000fe40008000000 */
[----:B------:R-:W-:Y:S01]  /*3f20*/  LOP3.LUT R228, R228, UR8, RZ, 0x3c, !PT ;  /* 0x00000008e4e47c12 */ /* 0x000fe2000f8e3cff */
[----:B------:R-:W-:Y:S01]  /*3f30*/  USEL UR25, UR25, URZ, UP1 ;  /* 0x0000003f19197287 */ /* 0x000fe20008800000 */
[----:B------:R-:W-:Y:S01]  /*3f40*/  UMOV UR8, 0x1 ;  /* 0x0000000100087882 */ /* 0x000fe20000000000 */
[----:B------:R-:W-:Y:S10]  /*3f50*/  @P0 BRA `(.L_x_27) ;  /* 0xffffffec006c0947 */ /* 0x000ff4000383ffff */
.L_x_19:
[----:B------:R-:W-:-:S04]  /*3f60*/  UISETP.NE.AND UP0, UPT, UR6, URZ, UPT ;  /* 0x0000003f0600728c */ /* 0x000fc8000bf05270 */
[----:B------:R-:W-:-:S06]  /*3f70*/  USEL UR6, URZ, 0x1, !UP0 ;  /* 0x000000013f067887 */ /* 0x000fcc000c000000 */
[----:B------:R-:W-:-:S13]  /*3f80*/  ISETP.NE.AND P0, PT, RZ, UR6, PT ;  /* 0x00000006ff007c0c */ /* 0x000fda000bf05270 */
[----:B------:R-:W-:Y:S05]  /*3f90*/  @!P0 BRA `(.L_x_28) ;  /* 0x0000000c00d48947 */ /* 0x000fea0003800000 */
[----:B------:R-:W-:Y:S02]  /*3fa0*/  WARPGROUP.DEPBAR.LE gsb0, 0x0 ;  /* 0x00008000000079c5 */ /* 0x000fe40000010000 */
[----:B-----5:R-:W-:-:S05]  /*3fb0*/  FADD R227, R88, R227 ;  /* 0x000000e358e37221 */ /* 0x020fca0000000000 */
[----:B------:R2:W-:Y:S04]  /*3fc0*/  STL [R1+0x84], R227 ;  /* 0x000084e301007387 */ /* 0x0005e80000100800 */
[----:B--2---:R-:W2:Y:S04]  /*3fd0*/  LDL.LU R227, [R1+0x70] ;  /* 0x0000700001e37983 */ /* 0x004ea80000300800 */
[----:B--2---:R2:W-:Y:S04]  /*3fe0*/  STL [R1+0x88], R227 ;  /* 0x000088e301007387 */ /* 0x0045e80000100800 */
        /* <DEDUP_REMOVED lines=54> */
[----:B--2---:R-:W2:Y:S01]  /*4350*/  LDL.LU R227, [R1] ;  /* 0x0000000001e37983 */ /* 0x004ea20000300800 */
[----:B------:R-:W-:Y:S01]  /*4360*/  FADD R226, R89, R226 ;  /* 0x000000e259e27221 */ /* 0x000fe20000000000 */
        /* <DEDUP_REMOVED lines=97> */
[----:B--2---:R-:W-:-:S05]  /*4980*/  FADD R227, R59, R227 ;  /* 0x000000e33be37221 */ /* 0x004fca0000000000 */
[----:B------:R2:W-:Y:S04]  /*4990*/  STL [R1], R227 ;  /* 0x000000e301007387 */ /* 0x0005e80000100800 */
[----:B--2---:R-:W2:Y:S02]  /*49a0*/  LDL.LU R227, [R1+0xf4] ;  /* 0x0000f40001e37983 */ /* 0x004ea40000300800 */
[----:B--2---:R-:W-:-:S05]  /*49b0*/  FADD R227, R60, R227 ;  /* 0x000000e33ce37221 */ /* 0x004fca0000000000 */
[----:B------:R2:W-:Y:S04]  /*49c0*/  STL [R1+0x4], R227 ;  /* 0x000004e301007387 */ /* 0x0005e80000100800 */
        /* <DEDUP_REMOVED lines=81> */
[----:B--2---:R2:W5:Y:S02]  /*4ee0*/  LDL.LU R227, [R1+0x84] ;  /* 0x0000840001e37983 */ /* 0x0045640000300800 */
.L_x_28:
[----:B------:R-:W-:Y:S02]  /*4ef0*/  WARPGROUP.DEPBAR.LE gsb0, 0x0 ;  /* 0x00008000000079c5 */ /* 0x000fe40000010000 */
[----:B------:R-:W3:Y:S02]  /*4f00*/  LDC R24, c[0x0][0x28c] ;  /* 0x0000a300ff187b82 */ /* 0x000ee40000000800 */
[----:B---3--:R-:W-:-:S13]  /*4f10*/  ISETP.GE.AND P0, PT, R24, 0x1, PT ;  /* 0x000000011800780c */ /* 0x008fda0003f06270 */
[----:B------:R-:W-:Y:S05]  /*4f20*/  @!P0 BRA `(.L_x_29) ;  /* 0x0000000000488947 */ /* 0x000fea0003800000 */
[----:B------:R-:W-:-:S06]  /*4f30*/  UISETP.NE.AND UP0, UPT, UR23, 0x3, UPT ;  /* 0x000000031700788c */ /* 0x000fcc000bf05270 */
[----:B------:R-:W-:-:S13]  /*4f40*/  PLOP3.LUT P0, PT, PT, PT, UP0, 0x80, 0x0 ;  /* 0x000000000000781c */ /* 0x000fda0003f0f008 */
[----:B------:R-:W-:Y:S05]  /*4f50*/  @!P0 BRA `(.L_x_30) ;  /* 0x0000000000048947 */ /* 0x000fea0003800000 */
[----:B------:R-:W-:Y:S01]  /*4f60*/  BPT.TRAP 0x1 ;  /* 0x000000040000795c */ /* 0x000fe20000300000 */
.L_x_30:
[----:B------:R-:W-:-:S04]  /*4f70*/  UISETP.LT.AND UP0, UPT, UR9, 0x1, UPT ;  /* 0x000000010900788c */ /* 0x000fc8000bf01270 */
[----:B------:R-:W-:Y:S02]  /*4f80*/  USEL UR8, UR9, 0x1, UP0 ;  /* 0x0000000109087887 */ /* 0x000fe40008000000 */
[----:B------:R-:W-:Y:S02]  /*4f90*/  UISETP.GT.U32.AND UP0, UPT, UR13, 0x1, UPT ;  /* 0x000000010d00788c */ /* 0x000fe4000bf04070 */
[----:B------:R-:W-:-:S04]  /*4fa0*/  UIADD3 UR8, UR5, UR9, -UR8 ;  /* 0x0000000905087290 */ /* 0x000fc8000fffe808 */
[----:B------:R-:W-:Y:S01]  /*4fb0*/  UIMAD.WIDE.U32 UR6, UR8, -0x55555555, URZ ;  /* 0xaaaaaaab080678a5 */ /* 0x000fe2000f8e003f */
[----:B------:R-:W-:-:S03]  /*4fc0*/  PLOP3.LUT P0, PT, PT, PT, UP0, 0x80, 0x0 ;  /* 0x000000000000781c */ /* 0x000fc60003f0f008 */
[----:B------:R-:W-:-:S04]  /*4fd0*/  USHF.R.U32.HI UR6, URZ, 0x1, UR7 ;  /* 0x000000013f067899 */ /* 0x000fc80008011607 */
[----:B------:R-:W-:-:S04]  /*4fe0*/  UIMAD UR8, UR6, -0x3, UR8 ;  /* 0xfffffffd060878a4 */ /* 0x000fc8000f8e0208 */
[----:B------:R-:W-:-:S04]  /*4ff0*/  ULEA UR8, UR8, UR10, 0x3 ;  /* 0x0000000a08087291 */ /* 0x000fc8000f8e183f */
[----:B------:R-:W-:-:S04]  /*5000*/  UIADD3 UR8, UR8, 0x18, URZ ;  /* 0x0000001808087890 */ /* 0x000fc8000fffe03f */
[----:B------:R-:W-:-:S09]  /*5010*/  UPRMT UR8, URZ, 0x654, UR8 ;  /* 0x000006543f087896 */ /* 0x000fd20008000008 */
[----:B------:R-:W-:Y:S01]  /*5020*/  SYNCS.ARRIVE.TRANS64.RED.A1T0 RZ, [UR8], RZ ;  /* 0x000000ffffff79a7 */ /* 0x000fe20008100408 */
[----:B------:R-:W-:Y:S05]  /*5030*/  @P0 BRA `(.L_x_29) ;  /* 0x0000000000040947 */ /* 0x000fea0003800000 */
[----:B------:R-:W-:Y:S01]  /*5040*/  BPT.TRAP 0x1 ;  /* 0x000000040000795c */ /* 0x000fe20000300000 */
.L_x_29:
[----:B------:R3:W-:Y:S01]  /*5050*/  STL [R1+0x8c], R3 ;  /* 0x00008c0301007387 */ /* 0x0007e20000100800 */
[----:B------:R-:W4:Y:S01]  /*5060*/  LDC R29, c[0x0][0x288] ;  /* 0x0000a200ff1d7b82 */ /* 0x000f220000000800 */
[----:B------:R-:W-:Y:S02]  /*5070*/  UIADD3 UR10, UR9, UR5, URZ ;  /* 0x00000005090a7290 */ /* 0x000fe4000fffe03f */
[----:B------:R-:W-:Y:S01]  /*5080*/  USHF.R.S32.HI UR11, URZ, 0x1f, UR22 ;  /* 0x0000001f3f0b7899 */ /* 0x000fe20008011416 */
[----:B------:R-:W-:Y:S01]  /*5090*/  ULDC.64 UR6, c[0x0][0x5d0] ;  /* 0x0001740000067ab9 */ /* 0x000fe20000000a00 */
[----:B------:R-:W-:Y:S01]  /*50a0*/  ULDC UR12, c[0x0][0x284] ;  /* 0x0000a100000c7ab9 */ /* 0x000fe20000000800 */
[----:B---3--:R-:W3:Y:S04]  /*50b0*/  LDL.LU R3, [R1+0x7c] ;  /* 0x00007c0001037983 */ /* 0x008ee80000300800 */
[----:B------:R0:W-:Y:S04]  /*50c0*/  STL [R1+0x88], R2 ;  /* 0x0000880201007387 */ /* 0x0001e80000100800 */
[----:B-----5:R1:W-:Y:S01]  /*50d0*/  STL [R1+0x84], R0 ;  /* 0x0000840001007387 */ /* 0x0203e20000100800 */
[----:B0-----:R-:W0:Y:S03]  /*50e0*/  S2R R2, SR_TID.X ;  /* 0x0000000000027919 */ /* 0x001e260000002100 */
[----:B-1----:R-:W2:Y:S01]  /*50f0*/  LDL.LU R0, [R1+0x80] ;  /* 0x0000800001007983 */ /* 0x002ea20000300800 */
[----:B------:R-:W-:Y:S01]  /*5100*/  UISETP.GE.U32.AND UP1, UPT, UR9, 0x3, UPT ;  /* 0x000000030900788c */ /* 0x000fe2000bf26070 */
[----:B0-----:R-:W-:-:S02]  /*5110*/  SHF.R.U32.HI R24, RZ, 0x2, R2 ;  /* 0x00000002ff187819 */ /* 0x001fc40000011602 */
[----:B------:R-:W-:Y:S02]  /*5120*/  SHF.R.U32.HI R27, RZ, 0x7, R2 ;  /* 0x00000007ff1b7819 */ /* 0x000fe40000011602 */
[----:B------:R-:W-:Y:S02]  /*5130*/  LOP3.LUT R26, R2, 0x60, RZ, 0xc0, !PT ;  /* 0x00000060021a7812 */ /* 0x000fe400078ec0ff */
[----:B------:R-:W-:Y:S02]  /*5140*/  LOP3.LUT R25, R24, 0x7, RZ, 0xc0, !PT ;  /* 0x0000000718197812 */ /* 0x000fe400078ec0ff */
[----:B------:R-:W-:Y:S02]  /*5150*/  LOP3.LUT R24, R27, 0x1, RZ, 0xc0, !PT ;  /* 0x000000011b187812 */ /* 0x000fe400078ec0ff */
[----:B------:R-:W-:-:S03]  /*5160*/  SHF.R.U32.HI R28, RZ, 0x1, R26 ;  /* 0x00000001ff1c7819 */ /* 0x000fc6000001161a */
[----:B------:R-:W-:Y:S01]  /*5170*/  IMAD.SHL.U32 R26, R24, 0x40, RZ ;  /* 0x00000040181a7824 */ /* 0x000fe200078e00ff */
[----:B------:R-:W-:Y:S01]  /*5180*/  IADD3 R27, RZ, -R28, -R25 ;  /* 0x8000001cff1b7210 */ /* 0x000fe20007ffe819 */
[----:B------:R-:W-:-:S03]  /*5190*/  IMAD.SHL.U32 R32, R2, 0x2, RZ ;  /* 0x0000000202207824 */ /* 0x000fc600078e00ff */
[----:B------:R-:W-:Y:S01]  /*51a0*/  LOP3.LUT R43, R26, 0x40, R25, 0xe2, !PT ;  /* 0x000000401a2b7812 */ /* 0x000fe200078ee219 */
[----:B------:R-:W-:Y:S01]  /*51b0*/  IMAD R42, R24, -0x40, R27 ;  /* 0xffffffc0182a7824 */ /* 0x000fe200078e021b */
[----:B------:R-:W-:Y:S01]  /*51c0*/  LOP3.LUT R24, R2, 0x3, RZ, 0xc0, !PT ;  /* 0x0000000302187812 */ /* 0x000fe200078ec0ff */
[----:B---3--:R-:W-:Y:S02]  /*51d0*/  IMAD.SHL.U32 R41, R3, 0x80, RZ ;  /* 0x0000008003297824 */ /* 0x008fe400078e00ff */
[----:B------:R0:W5:Y:S01]  /*51e0*/  LDL.LU R3, [R1+0x8c] ;  /* 0x00008c0001037983 */ /* 0x0001620000300800 */
[----:B------:R-:W-:-:S03]  /*51f0*/  UISETP.GT.U32.AND UP0, UPT, UR10, 0x2, UPT ;  /* 0x000000020a00788c */ /* 0x000fc6000bf04070 */
[----:B------:R0:W5:Y:S01]  /*5200*/  LDL.LU R2, [R1+0x88] ;  /* 0x0000880001027983 */ /* 0x0001620000300800 */
[C---:B----4-:R-:W-:Y:S01]  /*5210*/  ISETP.GE.AND P0, PT, R41.reuse, R29, PT ;  /* 0x0000001d2900720c */ /* 0x050fe20003f06270 */
[----:B------:R-:W-:Y:S01]  /*5220*/  UIMAD UR5, UR11, UR6, URZ ;  /* 0x000000060b0572a4 */ /* 0x000fe2000f8e023f */
[----:B------:R-:W-:Y:S01]  /*5230*/  LOP3.LUT R32, R41, 0x6, R32, 0xf8, !PT ;  /* 0x0000000629207812 */ /* 0x000fe200078ef820 */
[----:B------:R-:W-:Y:S01]  /*5240*/  UISETP.LT.U32.AND UP0, UPT, UR9, 0x3, UP0 ;  /* 0x000000030900788c */ /* 0x000fe20008701070 */
[----:B------:R-:W-:Y:S01]  /*5250*/  IMAD.U32 R27, RZ, RZ, UR6 ;  /* 0x00000006ff1b7e24 */ /* 0x000fe2000f8e00ff */
[----:B------:R-:W-:Y:S01]  /*5260*/  UIMAD UR8, UR22, UR7, UR5 ;  /* 0x00000007160872a4 */ /* 0x000fe2000f8e0205 */
[----:B------:R-:W-:Y:S01]  /*5270*/  SHF.R.S32.HI R33, RZ, 0x1f, R32 ;  /* 0x0000001fff217819 */ /* 0x000fe20000011420 */
[----:B------:R-:W-:Y:S01]  /*5280*/  UIMAD.WIDE.U32 UR6, UR10, -0x55555555, URZ ;  /* 0xaaaaaaab0a0678a5 */ /* 0x000fe2000f8e003f */
[----:B------:R-:W-:Y:S01]  /*5290*/  IMAD R24, R24, -0x2, R29 ;  /* 0xfffffffe18187824 */ /* 0x000fe200078e021d */
[----:B------:R-:W-:Y:S01]  /*52a0*/  USEL UR5, URZ, 0x1, !UP0 ;  /* 0x000000013f057887 */ /* 0x000fe2000c000000 */
[----:B--2---:R-:W-:-:S02]  /*52b0*/  IMAD.SHL.U32 R25, R0, 0x100, RZ ;  /* 0x0000010000197824 */ /* 0x004fc400078e00ff */
[----:B------:R-:W-:Y:S02]  /*52c0*/  IMAD.WIDE R38, R0, 0x100, RZ ;  /* 0x0000010000267825 */ /* 0x000fe400078e02ff */
[----:B------:R0:W5:Y:S01]  /*52d0*/  LDL.LU R0, [R1+0x84] ;  /* 0x0000840001007983 */ /* 0x0001620000300800 */
[----:B------:R-:W-:Y:S01]  /*52e0*/  ISETP.GE.OR P0, PT, R25, UR12, P0 ;  /* 0x0000000c19007c0c */ /* 0x000fe20008706670 */
[----:B------:R-:W-:Y:S01]  /*52f0*/  USHF.R.U32.HI UR6, URZ, 0x1, UR7 ;  /* 0x000000013f067899 */ /* 0x000fe20008011607 */
[----:B------:R-:W-:Y:S01]  /*5300*/  IMAD.WIDE.U32 R26, R27, UR22, R32 ;  /* 0x000000161b1a7c25 */ /* 0x000fe2000f8e0020 */
[----:B------:R-:W-:Y:S01]  /*5310*/  ULOP3.LUT UR4, UR4, UR5, URZ, 0x3c, !UPT ;  /* 0x0000000504047292 */ /* 0x000fe2000f8e3c3f */
[----:B------:R-:W-:Y:S01]  /*5320*/  IADD3 R42, -R25, UR12, R42 ;  /* 0x0000000c192a7c10 */ /* 0x000fe2000fffe12a */
[----:B------:R-:W-:Y:S01]  /*5330*/  UIMAD UR5, UR6, -0x3, UR10 ;  /* 0xfffffffd060578a4 */ /* 0x000fe2000f8e020a */
[----:B------:R-:W-:Y:S01]  /*5340*/  VIADD R27, R27, UR8 ;  /* 0x000000081b1b7c36 */ /* 0x000fe20008000000 */
[----:B------:R-:W-:Y:S01]  /*5350*/  @UP1 ULOP3.LUT UR4, UR4, 0x1, UR6, 0x78, !UPT ;  /* 0x0000000104041892 */ /* 0x000fe2000f8e7806 */
[----:B------:R-:W-:Y:S01]  /*5360*/  LOP3.LUT R43, R38, R43, R28, 0xfe, !PT ;  /* 0x0000002b262b7212 */ /* 0x000fe200078efe1c */
[----:B------:R-:W-:-:S02]  /*5370*/  IMAD.IADD R41, R24, 0x1, -R41 ;  /* 0x0000000118297824 */ /* 0x000fc400078e0a29 */
[----:B------:R-:W-:Y:S02]  /*5380*/  IMAD.MOV.U32 R40, RZ, RZ, -0x1 ;  /* 0xffffffffff287424 */ /* 0x000fe400078e00ff */
[----:B0-----:R-:W-:Y:S06]  /*5390*/  @P0 BRA `(.L_x_31) ;  /* 0x0000008c00f40947 */ /* 0x001fec0003800000 */
[----:B------:R-:W0:Y:S01]  /*53a0*/  LDC.64 R28, c[0x0][0x5c8] ;  /* 0x00017200ff1c7b82 */ /* 0x000e220000000a00 */
[----:B------:R-:W-:Y:S01]  /*53b0*/  ULDC.64 UR6, c[0x0][0x5c0] ;  /* 0x0001700000067ab9 */ /* 0x000fe20000000a00 */
[----:B------:R-:W-:Y:S01]  /*53c0*/  BSSY B0, `(.L_x_31) ;  /* 0x00008fa000007945 */ /* 0x000fe20003800000 */
[-C--:B0-----:R-:W-:Y:S01]  /*53d0*/  IMAD R24, R39, R28.reuse, RZ ;  /* 0x0000001c27187224 */ /* 0x081fe200078e02ff */
[----:B------:R-:W-:Y:S01]  /*53e0*/  SHF.L.U64.HI R34, R28, 0x3, R29 ;  /* 0x000000031c227819 */ /* 0x000fe2000001021d */
[----:B------:R-:W-:-:S04]  /*53f0*/  IMAD.WIDE.U32 R26, R43, R28, R26 ;  /* 0x0000001c2b1a7225 */ /* 0x000fc800078e001a */
[----:B------:R-:W-:Y:S01]  /*5400*/  IMAD R25, R43, R29, R24 ;  /* 0x0000001d2b197224 */ /* 0x000fe200078e0218 */
[----:B------:R-:W-:Y:S01]  /*5410*/  IADD3 R24, P3, R26, UR6, RZ ;  /* 0x000000061a187c10 */ /* 0x000fe2000ff7e0ff */
[C---:B------:R-:W-:Y:S01]  /*5420*/  IMAD.SHL.U32 R35, R28.reuse, 0x8, RZ ;  /* 0x000000081c237824 */ /* 0x040fe200078e00ff */
[----:B------:R-:W-:Y:S01]  /*5430*/  LEA R30, P2, R28, R26, 0x7 ;  /* 0x0000001a1c1e7211 */ /* 0x000fe200078438ff */
[----:B------:R-:W-:-:S03]  /*5440*/  IMAD.IADD R27, R27, 0x1, R25 ;  /* 0x000000011b1b7824 */ /* 0x000fc600078e0219 */
[----:B------:R-:W-:Y:S02]  /*5450*/  IADD3 R26, P1, P0, R26, UR6, R35 ;  /* 0x000000061a1a7c10 */ /* 0x000fe4000f83e023 */
[----:B------:R-:W-:Y:S02]  /*5460*/  IADD3.X R25, R27, UR7, RZ, P3, !PT ;  /* 0x000000071b197c10 */ /* 0x000fe40009ffe4ff */
[----:B------:R-:W-:Y:S02]  /*5470*/  FSETP.NEU.AND P3, PT, RZ, UR21, PT ;  /* 0x00000015ff007c0b */ /* 0x000fe4000bf6d000 */
[----:B------:R-:W-:Y:S02]  /*5480*/  LEA.HI.X R31, R28, R27, R29, 0x7, P2 ;  /* 0x0000001b1c1f7211 */ /* 0x000fe400010f3c1d */
[C---:B------:R-:W-:Y:S02]  /*5490*/  IADD3 R28, P2, R30.reuse, UR6, RZ ;  /* 0x000000061e1c7c10 */ /* 0x040fe4000ff5e0ff */
[----:B------:R-:W-:-:S02]  /*54a0*/  IADD3 R30, P5, P6, R30, UR6, R35 ;  /* 0x000000061e1e7c10 */ /* 0x000fc4000febe023 */
[----:B------:R-:W-:Y:S02]  /*54b0*/  IADD3.X R29, R31, UR7, RZ, P2, !PT ;  /* 0x000000071f1d7c10 */ /* 0x000fe400097fe4ff */
[--C-:B------:R-:W-:Y:S02]  /*54c0*/  IADD3.X R27, R27, UR7, R34.reuse, P1, P0 ;  /* 0x000000071b1b7c10 */ /* 0x100fe40008fe0422 */
[----:B------:R-:W-:Y:S01]  /*54d0*/  IADD3.X R31, R31, UR7, R34, P5, P6 ;  /* 0x000000071f1f7c10 */ /* 0x000fe2000afec422 */
[----:B------:R-:W-:Y:S06]  /*54e0*/  @!P3 BRA `(.L_x_32) ;  /* 0x0000006c0018b947 */ /* 0x000fec0003800000 */
[----:B------:R-:W-:Y:S01]  /*54f0*/  ULDC.64 UR16, c[0x0][0x5b8] ;  /* 0x00016e0000107ab9 */ /* 0x000fe20000000a00 */
[----:B------:R-:W-:Y:S01]  /*5500*/  ISETP.GE.AND P0, PT, R42, 0x1, PT ;  /* 0x000000012a00780c */ /* 0x000fe20003f06270 */
[----:B------:R-:W-:Y:S02]  /*5510*/  UIMAD UR6, UR11, UR16, URZ ;  /* 0x000000100b0672a4 */ /* 0x000fe4000f8e023f */
[----:B------:R-:W-:Y:S01]  /*5520*/  IMAD.U32 R35, RZ, RZ, UR16 ;  /* 0x00000010ff237e24 */ /* 0x000fe2000f8e00ff */
[----:B------:R-:W-:Y:S01]  /*5530*/  BSSY B1, `(.L_x_33) ;  /* 0x0000010000017945 */ /* 0x000fe20003800000 */
[----:B------:R-:W-:Y:S01]  /*5540*/  ISETP.LT.OR P3, PT, R41, 0x1, !P0 ;  /* 0x000000012900780c */ /* 0x000fe20004761670 */
[----:B------:R-:W-:Y:S02]  /*5550*/  UIMAD UR6, UR22, UR17, UR6 ;  /* 0x00000011160672a4 */ /* 0x000fe4000f8e0206 */
[----:B------:R-:W-:Y:S01]  /*5560*/  IMAD.WIDE.U32 R32, R35, UR22, R32 ;  /* 0x0000001623207c25 */ /* 0x000fe2000f8e0020 */
[----:B------:R-:W-:-:S03]  /*5570*/  ULDC.64 UR10, c[0x0][0x5a8] ;  /* 0x00016a00000a7ab9 */ /* 0x000fc60000000a00 */
[----:B------:R-:W-:Y:S02]  /*5580*/  IMAD.MOV.U32 R36, RZ, RZ, R32 ;  /* 0x000000ffff247224 */ /* 0x000fe400078e0020 */
[----:B------:R-:W-:Y:S01]  /*5590*/  VIADD R37, R33, UR6 ;  /* 0x0000000621257c36 */ /* 0x000fe20008000000 */
[----:B------:R-:W-:Y:S02]  /*55a0*/  ULDC.64 UR6, c[0x0][0x5b0] ;  /* 0x00016c0000067ab9 */ /* 0x000fe40000000a00 */
[----:B------:R-:W-:Y:S02]  /*55b0*/  IMAD R34, R39, UR6, RZ ;  /* 0x0000000627227c24 */ /* 0x000fe4000f8e02ff */
[----:B------:R-:W-:-:S04]  /*55c0*/  IMAD.WIDE.U32 R32, R43, UR6, R36 ;  /* 0x000000062b207c25 */ /* 0x000fc8000f8e0024 */
[--C-:B------:R-:W-:Y:S01]  /*55d0*/  IMAD R35, R43, UR7, R34.reuse ;  /* 0x000000072b237c24 */ /* 0x100fe2000f8e0222 */
[----:B------:R-:W-:Y:S02]  /*55e0*/  IADD3 R32, P1, R32, UR10, RZ ;  /* 0x0000000a20207c10 */ /* 0x000fe4000ff3e0ff */
[----:B------:R-:W-:Y:S02]  /*55f0*/  PRMT R34, RZ, 0x7610, R34 ;  /* 0x00007610ff227816 */ /* 0x000fe40000000022 */
[----:B------:R-:W-:Y:S01]  /*5600*/  IADD3.X R33, R33, UR11, R35, P1, !PT ;  /* 0x0000000b21217c10 */ /* 0x000fe20008ffe423 */
[----:B------:R-:W-:Y:S08]  /*5610*/  @P3 BRA `(.L_x_34) ;  /* 0x0000000000043947 */ /* 0x000ff00003800000 */
[----:B------:R0:W5:Y:S02]  /*5620*/  LDG.E.U8 R34, desc[UR14][R32.64] ;  /* 0x0000000e20227981 */ /* 0x000164000c1e1100 */
.L_x_34:
[----:B------:R-:W-:Y:S05]  /*5630*/  BSYNC B1 ;  /* 0x0000000000017941 */ /* 0x000fea0003800000 */
.L_x_33:
[----:B-----5:R-:W-:Y:S01]  /*5640*/  LOP3.LUT R34, R34, 0xff, RZ, 0xc0, !PT ;  /* 0x000000ff22227812 */ /* 0x020fe200078ec0ff */
[----:B------:R-:W-:Y:S01]  /*5650*/  BSSY B1, `(.L_x_35) ;  /* 0x000000b000017945 */ /* 0x000fe20003800000 */
[----:B------:R-:W-:Y:S02]  /*5660*/  ISETP.LT.OR P2, PT, R41, 0x2, !P0 ;  /* 0x000000022900780c */ /* 0x000fe40004741670 */
[----:B------:R-:W-:-:S05]  /*5670*/  F2FP.F16.E5M2.UNPACK_B R34, R34 ;  /* 0x00000022ff22723e */ /* 0x000fca00020004ff */
[----:B------:R-:W-:-:S05]  /*5680*/  HADD2.F32 R34, -RZ, R34.H0_H0 ;  /* 0x20000022ff227230 */ /* 0x000fca0000004100 */
[----:B------:R-:W-:-:S04]  /*5690*/  FMUL R34, R34, UR21 ;  /* 0x0000001522227c20 */ /* 0x000fc80008400000 */
[----:B------:R-:W-:-:S05]  /*56a0*/  FFMA R34, R227, UR20, R34 ;  /* 0x00000014e3227c23 */ /* 0x000fca0008000022 */
[----:B------:R-:W-:Y:S02]  /*56b0*/  F2FP.SATFINITE.E5M2.F32.PACK_AB_MERGE_C R35, RZ, R34, RZ ;  /* 0x00000022ff23723e */ /* 0x000fe400048060ff */
[----:B------:R-:W-:-:S03]  /*56c0*/  PRMT R34, RZ, 0x7610, R34 ;  /* 0x00007610ff227816 */ /* 0x000fc60000000022 */
[----:B------:R1:W-:Y:S01]  /*56d0*/  @!P3 STG.E.U8 desc[UR14][R24.64], R35 ;  /* 0x000000231800b986 */ /* 0x0003e2000c10110e */
[----:B------:R-:W-:Y:S05]  /*56e0*/  @P2 BRA `(.L_x_36) ;  /* 0x0000000000042947 */ /* 0x000fea0003800000 */
[----:B------:R2:W5:Y:S02]  /*56f0*/  LDG.E.U8 R34, desc[UR14][R32.64+0x1] ;  /* 0x0000010e20227981 */ /* 0x000564000c1e1100 */
.L_x_36:
[----:B------:R-:W-:Y:S05]  /*5700*/  BSYNC B1 ;  /* 0x0000000000017941 */ /* 0x000fea0003800000 */
.L_x_35:
[----:B-----5:R-:W-:Y:S01]  /*5710*/  LOP3.LUT R34, R34, 0xff, RZ, 0xc0, !PT ;  /* 0x000000ff22227812 */ /* 0x020fe200078ec0ff */
[----:B------:R-:W-:Y:S01]  /*5720*/  BSSY B1, `(.L_x_37) ;  /* 0x0000013000017945 */ /* 0x000fe20003800000 */
[----:B------:R-:W-:Y:S02]  /*5730*/  IADD3 R47, P1, R43, 0x8, RZ ;  /* 0x000000082b2f7810 */ /* 0x000fe40007f3e0ff */
[----:B------:R-:W-:-:S03]  /*5740*/  F2FP.F16.E5M2.UNPACK_B R34, R34 ;  /* 0x00000022ff22723e */ /* 0x000fc600020004ff */
[----:B-1----:R-:W-:Y:S01]  /*5750*/  IMAD.X R35, RZ, RZ, R39, P1 ;  /* 0x000000ffff237224 */ /* 0x002fe200008e0627 */
[----:B------:R-:W-:Y:S01]  /*5760*/  ISETP.GE.AND P1, PT, R42, 0x9, PT ;  /* 0x000000092a00780c */ /* 0x000fe20003f26270 */
[----:B------:R-:W-:Y:S02]  /*5770*/  HADD2.F32 R34, -RZ, R34.H0_H0 ;  /* 0x20000022ff227230 */ /* 0x000fe40000004100 */
[----:B------:R-:W-:Y:S01]  /*5780*/  IMAD R44, R35, UR6, RZ ;  /* 0x00000006232c7c24 */ /* 0x000fe2000f8e02ff */
[----:B------:R-:W-:Y:S02]  /*5790*/  ISETP.LT.OR P5, PT, R41, 0x1, !P1 ;  /* 0x000000012900780c */ /* 0x000fe40004fa1670 */
[----:B------:R-:W-:Y:S01]  /*57a0*/  FMUL R45, R34, UR21 ;  /* 0x00000015222d7c20 */ /* 0x000fe20008400000 */
[----:B------:R-:W-:-:S04]  /*57b0*/  IMAD.WIDE.U32 R34, R47, UR6, R36 ;  /* 0x000000062f227c25 */ /* 0x000fc8000f8e0024 */
[----:B------:R-:W-:Y:S01]  /*57c0*/  FFMA R45, R226, UR20, R45 ;  /* 0x00000014e22d7c23 */ /* 0x000fe2000800002d */
[--C-:B------:R-:W-:Y:S01]  /*57d0*/  IMAD R47, R47, UR7, R44.reuse ;  /* 0x000000072f2f7c24 */ /* 0x100fe2000f8e022c */
[----:B------:R-:W-:Y:S02]  /*57e0*/  IADD3 R34, P3, R34, UR10, RZ ;  /* 0x0000000a22227c10 */ /* 0x000fe4000ff7e0ff */
[----:B------:R-:W-:Y:S02]  /*57f0*/  PRMT R44, RZ, 0x7610, R44 ;  /* 0x00007610ff2c7816 */ /* 0x000fe4000000002c */
[----:B------:R-:W-:Y:S02]  /*5800*/  F2FP.SATFINITE.E5M2.F32.PACK_AB_MERGE_C R45, RZ, R45, RZ ;  /* 0x0000002dff2d723e */ /* 0x000fe400048060ff */
[----:B------:R-:W-:-:S03]  /*5810*/  IADD3.X R35, R35, UR11, R47, P3, !PT ;  /* 0x0000000b23237c10 */ /* 0x000fc60009ffe42f */
[----:B------:R1:W-:Y:S01]  /*5820*/  @!P2 STG.E.U8 desc[UR14][R24.64+0x1], R45 ;  /* 0x0000012d1800a986 */ /* 0x0003e2000c10110e */
[----:B------:R-:W-:Y:S05]  /*5830*/  @P5 BRA `(.L_x_38) ;  /* 0x0000000000045947 */ /* 0x000fea0003800000 */
[----:B------:R3:W5:Y:S02]  /*5840*/  LDG.E.U8 R44, desc[UR14][R34.64] ;  /* 0x0000000e222c7981 */ /* 0x000764000c1e1100 */
.L_x_38:
[----:B------:R-:W-:Y:S05]  /*5850*/  BSYNC B1 ;  /* 0x0000000000017941 */ /* 0x000fea0003800000 */
.L_x_37:
[----:B-----5:R-:W-:Y:S01]  /*5860*/  LOP3.LUT R44, R44, 0xff, RZ, 0xc0, !PT ;  /* 0x000000ff2c2c7812 */ /* 0x020fe200078ec0ff */
[----:B------:R-:W-:Y:S01]  /*5870*/  BSSY B1, `(.L_x_39) ;  /* 0x000000b000017945 */ /* 0x000fe20003800000 */
[----:B------:R-:W-:Y:S02]  /*5880*/  ISETP.LT.OR P2, PT, R41, 0x2, !P1 ;  /* 0x000000022900780c */ /* 0x000fe40004f41670 */
[----:B------:R-:W-:-:S05]  /*5890*/  F2FP.F16.E5M2.UNPACK_B R44, R44 ;  /* 0x0000002cff2c723e */ /* 0x000fca00020004ff */
[----:B------:R-:W-:-:S05]  /*58a0*/  HADD2.F32 R44, -RZ, R44.H0_H0 ;  /* 0x2000002cff2c7230 */ /* 0x000fca0000004100 */
[----:B------:R-:W-:-:S04]  /*58b0*/  FMUL R44, R44, UR21 ;  /* 0x000000152c2c7c20 */ /* 0x000fc80008400000 */
[----:B------:R-:W-:-:S05]  /*58c0*/  FFMA R44, R225, UR20, R44 ;  /* 0x00000014e12c7c23 */ /* 0x000fca000800002c */
[----:B-1----:R-:W-:Y:S02]  /*58d0*/  F2FP.SATFINITE.E5M2.F32.PACK_AB_MERGE_C R45, RZ, R44, RZ ;  /* 0x0000002cff2d723e */ /* 0x002fe400048060ff */
[----:B------:R-:W-:-:S03]  /*58e0*/  PRMT R44, RZ, 0x7610, R44 ;  /* 0x00007610ff2c7816 */ /* 0x000fc6000000002c */
[----:B------:R1:W-:Y:S01]  /*58f0*/  @!P5 STG.E.U8 desc[UR14][R26.64], R45 ;  /* 0x0000002d1a00d986 */ /* 0x0003e2000c10110e */
[----:B------:R-:W-:Y:S05]  /*5900*/  @P2 BRA `(.L_x_40) ;  /* 0x0000000000042947 */ /* 0x000fea0003800000 */
[----:B------:R4:W5:Y:S02]  /*5910*/  LDG.E.U8 R44, desc[UR14][R34.64+0x1] ;  /* 0x0000010e222c7981 */ /* 0x000964000c1e1100 */
.L_x_40:
[----:B------:R-:W-:Y:S05]  /*5920*/  BSYNC B1 ;  /* 0x0000000000017941 */ /* 0x000fea0003800000 */
.L_x_39:
[----:B-----5:R-:W-:Y:S01]  /*5930*/  LOP3.LUT R44, R44, 0xff, RZ, 0xc0, !PT ;  /* 0x000000ff2c2c7812 */ /* 0x020fe200078ec0ff */
[----:B------:R-:W-:Y:S01]  /*5940*/  BSSY B1, `(.L_x_41) ;  /* 0x000000b000017945 */ /* 0x000fe20003800000 */
[----:B------:R-:W-:Y:S02]  /*5950*/  ISETP.LT.OR P3, PT, R41, 0x9, !P0 ;  /* 0x000000092900780c */ /* 0x000fe40004761670 */
[----:B------:R-:W-:-:S05]  /*5960*/  F2FP.F16.E5M2.UNPACK_B R44, R44 ;  /* 0x0000002cff2c723e */ /* 0x000fca00020004ff */
[----:B------:R-:W-:-:S05]  /*5970*/  HADD2.F32 R44, -RZ, R44.H0_H0 ;  /* 0x2000002cff2c7230 */ /* 0x000fca0000004100 */
[----:B-1----:R-:W-:Y:S01]  /*5980*/  FMUL R45, R44, UR21 ;  /* 0x000000152c2d7c20 */ /* 0x002fe20008400000 */
[----:B------:R-:W-:-:S03]  /*5990*/  PRMT R44, RZ, 0x7610, R44 ;  /* 0x00007610ff2c7816 */ /* 0x000fc6000000002c */
[----:B------:R-:W-:-:S05]  /*59a0*/  FFMA R45, R224, UR20, R45 ;  /* 0x00000014e02d7c23 */ /* 0x000fca000800002d */
[----:B------:R-:W-:-:S05]  /*59b0*/  F2FP.SATFINITE.E5M2.F32.PACK_AB_MERGE_C R45, RZ, R45, RZ ;  /* 0x0000002dff2d723e */ /* 0x000fca00048060ff */
[----:B------:R1:W-:Y:S01]  /*59c0*/  @!P2 STG.E.U8 desc[UR14][R26.64+0x1], R45 ;  /* 0x0000012d1a00a986 */ /* 0x0003e2000c10110e */
[----:B------:R-:W-:Y:S05]  /*59d0*/  @P3 BRA `(.L_x_42) ;  /* 0x0000000000043947 */ /* 0x000fea0003800000 */
[----:B------:R0:W5:Y:S02]  /*59e0*/  LDG.E.U8 R44, desc[UR14][R32.64+0x8] ;  /* 0x0000080e202c7981 */ /* 0x000164000c1e1100 */
.L_x_42:
[----:B------:R-:W-:Y:S05]  /*59f0*/  BSYNC B1 ;  /* 0x0000000000017941 */ /* 0x000fea0003800000 */
.L_x_41:
        /* <DEDUP_REMOVED lines=12> */
.L_x_44:
[----:B------:R-:W-:Y:S05]  /*5ac0*/  BSYNC B1 ;  /* 0x0000000000017941 */ /* 0x000fea0003800000 */
.L_x_43:
        /* <DEDUP_REMOVED lines=12> */
.L_x_46:
[----:B------:R-:W-:Y:S05]  /*5b90*/  BSYNC B1 ;  /* 0x0000000000017941 */ /* 0x000fea0003800000 */
.L_x_45:
        /* <DEDUP_REMOVED lines=12> */
.L_x_48:
[----:B------:R-:W-:Y:S05]  /*5c60*/  BSYNC B1 ;  /* 0x0000000000017941 */ /* 0x000fea0003800000 */
.L_x_47:
        /* <DEDUP_REMOVED lines=12> */
.L_x_50:
[----:B------:R-:W-:Y:S05]  /*5d30*/  BSYNC B1 ;  /* 0x0000000000017941 */ /* 0x000fea0003800000 */
.L_x_49:
        /* <DEDUP_REMOVED lines=12> */
.L_x_52:
[----:B------:R-:W-:Y:S05]  /*5e00*/  BSYNC B1 ;  /* 0x0000000000017941 */ /* 0x000fea0003800000 */
.L_x_51:
        /* <DEDUP_REMOVED lines=12> */
.L_x_54:
[----:B------:R-:W-:Y:S05]  /*5ed0*/  BSYNC B1 ;  /* 0x0000000000017941 */ /* 0x000fea0003800000 */
.L_x_53:
        /* <DEDUP_REMOVED lines=12> */
.L_x_56:
[----:B------:R-:W-:Y:S05]  /*5fa0*/  BSYNC B1 ;  /* 0x0000000000017941 */ /* 0x000fea0003800000 */
.L_x_55:
        /* <DEDUP_REMOVED lines=12> */
.L_x_58:
[----:B------:R-:W-:Y:S05]  /*6070*/  BSYNC B1 ;  /* 0x0000000000017941 */ /* 0x000fea0003800000 */
.L_x_57:
        /* <DEDUP_REMOVED lines=12> */
.L_x_60:
[----:B------:R-:W-:Y:S05]  /*6140*/  BSYNC B1 ;  /* 0x0000000000017941 */ /* 0x000fea0003800000 */
.L_x_59:
        /* <DEDUP_REMOVED lines=12> */
.L_x_62:
[----:B------:R-:W-:Y:S05]  /*6210*/  BSYNC B1 ;  /* 0x0000000000017941 */ /* 0x000fea0003800000 */
.L_x_61:
        /* <DEDUP_REMOVED lines=12> */
.L_x_64:
[----:B------:R-:W-:Y:S05]  /*62e0*/  BSYNC B1 ;  /* 0x0000000000017941 */ /* 0x000fea0003800000 */
.L_x_63:
        /* <DEDUP_REMOVED lines=12> */
.L_x_66:
[----:B------:R-:W-:Y:S05]  /*63b0*/  BSYNC B1 ;  /* 0x0000000000017941 */ /* 0x000fea0003800000 */
.L_x_65:
        /* <DEDUP_REMOVED lines=12> */
.L_x_68:
[----:B------:R-:W-:Y:S05]  /*6480*/  BSYNC B1 ;  /* 0x0000000000017941 */ /* 0x000fea0003800000 */
.L_x_67:
        /* <DEDUP_REMOVED lines=12> */
.L_x_70:
[----:B------:R-:W-:Y:S05]  /*6550*/  BSYNC B1 ;  /* 0x0000000000017941 */ /* 0x000fea0003800000 */
.L_x_69:
        /* <DEDUP_REMOVED lines=12> */
.L_x_72:
[----:B------:R-:W-:Y:S05]  /*6620*/  BSYNC B1 ;  /* 0x0000000000017941 */ /* 0x000fea0003800000 */
.L_x_71:
        /* <DEDUP_REMOVED lines=12> */
.L_x_74:
[----:B------:R-:W-:Y:S05]  /*66f0*/  BSYNC B1 ;  /* 0x0000000000017941 */ /* 0x000fea0003800000 */
.L_x_73:
        /* <DEDUP_REMOVED lines=12> */
.L_x_76:
[----:B------:R-:W-:Y:S05]  /*67c0*/  BSYNC B1 ;  /* 0x0000000000017941 */ /* 0x000fea0003800000 */
.L_x_75:
        /* <DEDUP_REMOVED lines=12> */
.L_x_78:
[----:B------:R-:W-:Y:S05]  /*6890*/  BSYNC B1 ;  /* 0x0000000000017941 */ /* 0x000fea0003800000 */
.L_x_77:
        /* <DEDUP_REMOVED lines=12> */
.L_x_80:
[----:B------:R-:W-:Y:S05]  /*6960*/  BSYNC B1 ;  /* 0x0000000000017941 */ /* 0x000fea0003800000 */
.L_x_79:
        /* <DEDUP_REMOVED lines=12> */
.L_x_82:
[----:B------:R-:W-:Y:S05]  /*6a30*/  BSYNC B1 ;  /* 0x0000000000017941 */ /* 0x000fea0003800000 */
.L_x_81:
        /* <DEDUP_REMOVED lines=12> */
.L_x_84:
[----:B------:R-:W-:Y:S05]  /*6b00*/  BSYNC B1 ;  /* 0x0000000000017941 */ /* 0x000fea0003800000 */
.L_x_83:
        /* <DEDUP_REMOVED lines=12> */
.L_x_86:
[----:B------:R-:W-:Y:S05]  /*6bd0*/  BSYNC B1 ;  /* 0x0000000000017941 */ /* 0x000fea0003800000 */
.L_x_85:
        /* <DEDUP_REMOVED lines=12> */
.L_x_88:
[----:B------:R-:W-:Y:S05]  /*6ca0*/  BSYNC B1 ;  /* 0x0000000000017941 */ /* 0x000fea0003800000 */
.L_x_87:
        /* <DEDUP_REMOVED lines=12> */
.L_x_90:
[----:B------:R-:W-:Y:S05]  /*6d70*/  BSYNC B1 ;  /* 0x0000000000017941 */ /* 0x000fea0003800000 */
.L_x_89:
        /* <DEDUP_REMOVED lines=12> */
.L_x_92:
[----:B------:R-:W-:Y:S05]  /*6e40*/  BSYNC B1 ;  /* 0x0000000000017941 */ /* 0x000fea0003800000 */
.L_x_91:
        /* <DEDUP_REMOVED lines=12> */
.L_x_94:
[----:B------:R-:W-:Y:S05]  /*6f10*/  BSYNC B1 ;  /* 0x0000000000017941 */ /* 0x000fea0003800000 */
.L_x_93:
        /* <DEDUP_REMOVED lines=12> */
.L_x_96:
[----:B------:R-:W-:Y:S05]  /*6fe0*/  BSYNC B1 ;  /* 0x0000000000017941 */ /* 0x000fea0003800000 */
.L_x_95:
        /* <DEDUP_REMOVED lines=12> */
.L_x_98:
[----:B------:R-:W-:Y:S05]  /*70b0*/  BSYNC B1 ;  /* 0x0000000000017941 */ /* 0x000fea0003800000 */
.L_x_97:
        /* <DEDUP_REMOVED lines=12> */
.L_x_100:
[----:B------:R-:W-:Y:S05]  /*7180*/  BSYNC B1 ;  /* 0x0000000000017941 */ /* 0x000fea0003800000 */
.L_x_99:
        /* <DEDUP_REMOVED lines=12> */
.L_x_102:
[----:B------:R-:W-:Y:S05]  /*7250*/  BSYNC B1 ;  /* 0x0000000000017941 */ /* 0x000fea0003800000 */
.L_x_101:
        /* <DEDUP_REMOVED lines=12> */
.L_x_104:
[----:B------:R-:W-:Y:S05]  /*7320*/  BSYNC B1 ;  /* 0x0000000000017941 */ /* 0x000fea0003800000 */
.L_x_103:
        /* <DEDUP_REMOVED lines=12> */
.L_x_106:
[----:B------:R-:W-:Y:S05]  /*73f0*/  BSYNC B1 ;  /* 0x0000000000017941 */ /* 0x000fea0003800000 */
.L_x_105:
        /* <DEDUP_REMOVED lines=12> */
.L_x_108:
[----:B------:R-:W-:Y:S05]  /*74c0*/  BSYNC B1 ;  /* 0x0000000000017941 */ /* 0x000fea0003800000 */
.L_x_107:
        /* <DEDUP_REMOVED lines=12> */
.L_x_110:
[----:B------:R-:W-:Y:S05]  /*7590*/  BSYNC B1 ;  /* 0x0000000000017941 */ /* 0x000fea0003800000 */
.L_x_109:
        /* <DEDUP_REMOVED lines=12> */
.L_x_112:
[----:B------:R-:W-:Y:S05]  /*7660*/  BSYNC B1 ;  /* 0x0000000000017941 */ /* 0x000fea0003800000 */
.L_x_111:
        /* <DEDUP_REMOVED lines=12> */
.L_x_114:
[----:B------:R-:W-:Y:S05]  /*7730*/  BSYNC B1 ;  /* 0x0000000000017941 */ /* 0x000fea0003800000 */
.L_x_113:
        /* <DEDUP_REMOVED lines=12> */
.L_x_116:
[----:B------:R-:W-:Y:S05]  /*7800*/  BSYNC B1 ;  /* 0x0000000000017941 */ /* 0x000fea0003800000 */
.L_x_115:
        /* <DEDUP_REMOVED lines=12> */
.L_x_118:
[----:B------:R-:W-:Y:S05]  /*78d0*/  BSYNC B1 ;  /* 0x0000000000017941 */ /* 0x000fea0003800000 */
.L_x_117:
        /* <DEDUP_REMOVED lines=12> */
.L_x_120:
[----:B------:R-:W-:Y:S05]  /*79a0*/  BSYNC B1 ;  /* 0x0000000000017941 */ /* 0x000fea0003800000 */
.L_x_119:
        /* <DEDUP_REMOVED lines=12> */
.L_x_122:
[----:B------:R-:W-:Y:S05]  /*7a70*/  BSYNC B1 ;  /* 0x0000000000017941 */ /* 0x000fea0003800000 */
.L_x_121:
        /* <DEDUP_REMOVED lines=12> */
.L_x_124:
[----:B------:R-:W-:Y:S05]  /*7b40*/  BSYNC B1 ;  /* 0x0000000000017941 */ /* 0x000fea0003800000 */
.L_x_123:
        /* <DEDUP_REMOVED lines=12> */
.L_x_126:
[----:B------:R-:W-:Y:S05]  /*7c10*/  BSYNC B1 ;  /* 0x0000000000017941 */ /* 0x000fea0003800000 */
.L_x_125:
        /* <DEDUP_REMOVED lines=12> */
.L_x_128:
[----:B------:R-:W-:Y:S05]  /*7ce0*/  BSYNC B1 ;  /* 0x0000000000017941 */ /* 0x000fea0003800000 */
.L_x_127:
        /* <DEDUP_REMOVED lines=12> */
.L_x_130:
[----:B------:R-:W-:Y:S05]  /*7db0*/  BSYNC B1 ;  /* 0x0000000000017941 */ /* 0x000fea0003800000 */
.L_x_129:
        /* <DEDUP_REMOVED lines=12> */
.L_x_132:
[----:B------:R-:W-:Y:S05]  /*7e80*/  BSYNC B1 ;  /* 0x0000000000017941 */ /* 0x000fea0003800000 */
.L_x_131:
        /* <DEDUP_REMOVED lines=12> */
.L_x_134:
[----:B------:R-:W-:Y:S05]  /*7f50*/  BSYNC B1 ;  /* 0x0000000000017941 */ /* 0x000fea0003800000 */
.L_x_133:
        /* <DEDUP_REMOVED lines=12> */
.L_x_136:
[----:B------:R-:W-:Y:S05]  /*8020*/  BSYNC B1 ;  /* 0x0000000000017941 */ /* 0x000fea0003800000 */
.L_x_135:
        /* <DEDUP_REMOVED lines=12> */
.L_x_138:
[----:B------:R-:W-:Y:S05]  /*80f0*/  BSYNC B1 ;  /* 0x0000000000017941 */ /* 0x000fea0003800000 */
.L_x_137:
        /* <DEDUP_REMOVED lines=12> */
.L_x_140:
[----:B------:R-:W-:Y:S05]  /*81c0*/  BSYNC B1 ;  /* 0x0000000000017941 */ /* 0x000fea0003800000 */
.L_x_139:
        /* <DEDUP_REMOVED lines=12> */
.L_x_142:
[----:B------:R-:W-:Y:S05]  /*8290*/  BSYNC B1 ;  /* 0x0000000000017941 */ /* 0x000fea0003800000 */
.L_x_141:
        /* <DEDUP_REMOVED lines=12> */
.L_x_144:
[----:B------:R-:W-:Y:S05]  /*8360*/  BSYNC B1 ;  /* 0x0000000000017941 */ /* 0x000fea0003800000 */
.L_x_143:
        /* <DEDUP_REMOVED lines=12> */
.L_x_146:
[----:B------:R-:W-:Y:S05]  /*8430*/  BSYNC B1 ;  /* 0x0000000000017941 */ /* 0x000fea0003800000 */
.L_x_145:
        /* <DEDUP_REMOVED lines=12> */
.L_x_148:
[----:B------:R-:W-:Y:S05]  /*8500*/  BSYNC B1 ;  /* 0x0000000000017941 */ /* 0x000fea0003800000 */
.L_x_147:
        /* <DEDUP_REMOVED lines=12> */
.L_x_150:
[----:B------:R-:W-:Y:S05]  /*85d0*/  BSYNC B1 ;  /* 0x0000000000017941 */ /* 0x000fea0003800000 */
.L_x_149:
        /* <DEDUP_REMOVED lines=12> */
.L_x_152:
[----:B------:R-:W-:Y:S05]  /*86a0*/  BSYNC B1 ;  /* 0x0000000000017941 */ /* 0x000fea0003800000 */
.L_x_151:
        /* <DEDUP_REMOVED lines=12> */
.L_x_154:
[----:B------:R-:W-:Y:S05]  /*8770*/  BSYNC B1 ;  /* 0x0000000000017941 */ /* 0x000fea0003800000 */
.L_x_153:
        /* <DEDUP_REMOVED lines=12> */
.L_x_156:
[----:B------:R-:W-:Y:S05]  /*8840*/  BSYNC B1 ;  /* 0x0000000000017941 */ /* 0x000fea0003800000 */
.L_x_155:
[----:B-----5:R-:W-:Y:S01]  /*8850*/  LOP3.LUT R44, R44, 0xff, RZ, 0xc0, !PT ;  /* 0x000000ff2c2c7812 */ /* 0x020fe200078ec0ff */
[----:B------:R-:W-:Y:S01]  /*8860*/  BSSY B1, `(.L_x_157) ;  /* 0x000000b000017945 */ /* 0x000fe20003800000 */
[----:B------:R-:W-:Y:S02]  /*8870*/  ISETP.LT.OR P2, PT, R41, 0x79, !P1 ;  /* 0x000000792900780c */ /* 0x000fe40004f41670 */
[----:B------:R-:W-:Y:S02]  /*8880*/  F2FP.F16.E5M2.UNPACK_B R44, R44 ;  /* 0x0000002cff2c723e */ /* 0x000fe400020004ff */
[----:B0-2---:R-:W-:-:S03]  /*8890*/  PRMT R32, RZ, 0x7610, R32 ;  /* 0x00007610ff207816 */ /* 0x005fc60000000020 */
[----:B------:R-:W-:-:S05]  /*88a0*/  HADD2.F32 R44, -RZ, R44.H0_H0 ;  /* 0x2000002cff2c7230 */ /* 0x000fca0000004100 */
[----:B------:R-:W-:-:S04]  /*88b0*/  FMUL R33, R44, UR21 ;  /* 0x000000152c217c20 */ /* 0x000fc80008400000 */
[----:B------:R-:W-:-:S05]  /*88c0*/  FFMA R33, R166, UR20, R33 ;  /* 0x00000014a6217c23 */ /* 0x000fca0008000021 */
[----:B------:R-:W-:-:S05]  /*88d0*/  F2FP.SATFINITE.E5M2.F32.PACK_AB_MERGE_C R33, RZ, R33, RZ ;  /* 0x00000021ff21723e */ /* 0x000fca00048060ff */
[----:B------:R0:W-:Y:S01]  /*88e0*/  @!P0 STG.E.U8 desc[UR14][R24.64+0x79], R33 ;  /* 0x0000792118008986 */ /* 0x0001e2000c10110e */
[----:B------:R-:W-:Y:S05]  /*88f0*/  @P2 BRA `(.L_x_158) ;  /* 0x0000000000042947 */ /* 0x000fea0003800000 */
[----:B------:R2:W5:Y:S02]  /*8900*/  LDG.E.U8 R32, desc[UR14][R34.64+0x78] ;  /* 0x0000780e22207981 */ /* 0x000564000c1e1100 */
.L_x_158:
[----:B------:R-:W-:Y:S05]  /*8910*/  BSYNC B1 ;  /* 0x0000000000017941 */ /* 0x000fea0003800000 */
.L_x_157:
[----:B-----5:R-:W-:Y:S01]  /*8920*/  LOP3.LUT R32, R32, 0xff, RZ, 0xc0, !PT ;  /* 0x000000ff20207812 */ /* 0x020fe200078ec0ff */
[----:B------:R-:W-:Y:S01]  /*8930*/  BSSY B1, `(.L_x_159) ;  /* 0x000000b000017945 */ /* 0x000fe20003800000 */
[----:B------:R-:W-:Y:S02]  /*8940*/  ISETP.LT.OR P1, PT, R41, 0x7a, !P1 ;  /* 0x0000007a2900780c */ /* 0x000fe40004f21670 */
[----:B------:R-:W-:Y:S02]  /*8950*/  F2FP.F16.E5M2.UNPACK_B R32, R32 ;  /* 0x00000020ff20723e */ /* 0x000fe400020004ff */
[----:B01----:R-:W-:-:S03]  /*8960*/  PRMT R24, RZ, 0x7610, R24 ;  /* 0x00007610ff187816 */ /* 0x003fc60000000018 */
[----:B------:R-:W-:-:S05]  /*8970*/  HADD2.F32 R32, -RZ, R32.H0_H0 ;  /* 0x20000020ff207230 */ /* 0x000fca0000004100 */
[----:B------:R-:W-:-:S04]  /*8980*/  FMUL R32, R32, UR21 ;  /* 0x0000001520207c20 */ /* 0x000fc80008400000 */
[----:B------:R-:W-:-:S05]  /*8990*/  FFMA R32, R165, UR20, R32 ;  /* 0x00000014a5207c23 */ /* 0x000fca0008000020 */
[----:B------:R-:W-:-:S05]  /*89a0*/  F2FP.SATFINITE.E5M2.F32.PACK_AB_MERGE_C R25, RZ, R32, RZ ;  /* 0x00000020ff19723e */ /* 0x000fca00048060ff */
[----:B------:R0:W-:Y:S01]  /*89b0*/  @!P2 STG.E.U8 desc[UR14][R26.64+0x78], R25 ;  /* 0x000078191a00a986 */ /* 0x0001e2000c10110e */
[----:B------:R-:W-:Y:S05]  /*89c0*/  @P1 BRA `(.L_x_160) ;  /* 0x0000000000041947 */ /* 0x000fea0003800000 */
[----:B------:R1:W5:Y:S02]  /*89d0*/  LDG.E.U8 R24, desc[UR14][R34.64+0x79] ;  /* 0x0000790e22187981 */ /* 0x000364000c1e1100 */
.L_x_160:
[----:B------:R-:W-:Y:S05]  /*89e0*/  BSYNC B1 ;  /* 0x0000000000017941 */ /* 0x000fea0003800000 */
.L_x_159:
[----:B-----5:R-:W-:Y:S01]  /*89f0*/  LOP3.LUT R24, R24, 0xff, RZ, 0xc0, !PT ;  /* 0x000000ff18187812 */ /* 0x020fe200078ec0ff */
[----:B------:R-:W-:Y:S01]  /*8a00*/  BSSY B1, `(.L_x_161) ;  /* 0x0000013000017945 */ /* 0x000fe20003800000 */
[----:B-1234-:R-:W-:Y:S02]  /*8a10*/  IADD3 R35, P0, R43, 0x80, RZ ;  /* 0x000000802b237810 */ /* 0x01efe40007f1e0ff */
[----:B------:R-:W-:-:S03]  /*8a20*/  F2FP.F16.E5M2.UNPACK_B R24, R24 ;  /* 0x00000018ff18723e */ /* 0x000fc600020004ff */
[----:B0-----:R-:W-:Y:S01]  /*8a30*/  IMAD.X R25, RZ, RZ, R39, P0 ;  /* 0x000000ffff197224 */ /* 0x001fe200000e0627 */
        /* <DEDUP_REMOVED lines=15> */
.L_x_162:
[----:B------:R-:W-:Y:S05]  /*8b30*/  BSYNC B1 ;  /* 0x0000000000017941 */ /* 0x000fea0003800000 */
.L_x_161:
[----:B-----5:R-:W-:Y:S01]  /*8b40*/  LOP3.LUT R32, R32, 0xff, RZ, 0xc0, !PT ;  /* 0x000000ff20207812 */ /* 0x020fe200078ec0ff */
[----:B------:R-:W-:Y:S01]  /*8b50*/  BSSY B1, `(.L_x_163) ;  /* 0x000000b000017945 */ /* 0x000fe20003800000 */
[----:B------:R-:W-:Y:S02]  /*8b60*/  ISETP.LT.OR P2, PT, R41, 0x2, !P0 ;  /* 0x000000022900780c */ /* 0x000fe40004741670 */
[----:B------:R-:W-:Y:S02]  /*8b70*/  F2FP.F16.E5M2.UNPACK_B R32, R32 ;  /* 0x00000020ff20723e */ /* 0x000fe400020004ff */
[----:B0-----:R-:W-:-:S03]  /*8b80*/  PRMT R26, RZ, 0x7610, R26 ;  /* 0x00007610ff1a7816 */ /* 0x001fc6000000001a */
[----:B------:R-:W-:-:S05]  /*8b90*/  HADD2.F32 R32, -RZ, R32.H0_H0 ;  /* 0x20000020ff207230 */ /* 0x000fca0000004100 */
[----:B------:R-:W-:-:S04]  /*8ba0*/  FMUL R32, R32, UR21 ;  /* 0x0000001520207c20 */ /* 0x000fc80008400000 */
[----:B------:R-:W-:-:S05]  /*8bb0*/  FFMA R32, R163, UR20, R32 ;  /* 0x00000014a3207c23 */ /* 0x000fca0008000020 */
[----:B------:R-:W-:-:S05]  /*8bc0*/  F2FP.SATFINITE.E5M2.F32.PACK_AB_MERGE_C R27, RZ, R32, RZ ;  /* 0x00000020ff1b723e */ /* 0x000fca00048060ff */
[----:B------:R0:W-:Y:S01]  /*8bd0*/  @!P3 STG.E.U8 desc[UR14][R28.64], R27 ;  /* 0x0000001b1c00b986 */ /* 0x0001e2000c10110e */
[----:B------:R-:W-:Y:S05]  /*8be0*/  @P2 BRA `(.L_x_164) ;  /* 0x0000000000042947 */ /* 0x000fea0003800000 */
[----:B------:R2:W5:Y:S02]  /*8bf0*/  LDG.E.U8 R26, desc[UR14][R24.64+0x1] ;  /* 0x0000010e181a7981 */ /* 0x000564000c1e1100 */
.L_x_164:
[----:B------:R-:W-:Y:S05]  /*8c00*/  BSYNC B1 ;  /* 0x0000000000017941 */ /* 0x000fea0003800000 */
.L_x_163:
[----:B-----5:R-:W-:Y:S01]  /*8c10*/  LOP3.LUT R26, R26, 0xff, RZ, 0xc0, !PT ;  /* 0x000000ff1a1a7812 */ /* 0x020fe200078ec0ff */
[----:B------:R-:W-:Y:S01]  /*8c20*/  BSSY B1, `(.L_x_165) ;  /* 0x0000013000017945 */ /* 0x000fe20003800000 */
[----:B------:R-:W-:Y:S02]  /*8c30*/  IADD3 R43, P1, R43, 0x88, RZ ;  /* 0x000000882b2b7810 */ /* 0x000fe40007f3e0ff */
[----:B------:R-:W-:Y:S02]  /*8c40*/  F2FP.F16.E5M2.UNPACK_B R26, R26 ;  /* 0x0000001aff1a723e */ /* 0x000fe400020004ff */
[----:B------:R-:W-:Y:S01]  /*8c50*/  PRMT R32, RZ, 0x7610, R32 ;  /* 0x00007610ff207816 */ /* 0x000fe20000000020 */
[----:B------:R-:W-:Y:S01]  /*8c60*/  IMAD.X R38, RZ, RZ, R39, P1 ;  /* 0x000000ffff267224 */ /* 0x000fe200008e0627 */
[----:B------:R-:W-:Y:S01]  /*8c70*/  ISETP.GE.AND P1, PT, R42, 0x89, PT ;  /* 0x000000892a00780c */ /* 0x000fe20003f26270 */
[----:B------:R-:W-:Y:S02]  /*8c80*/  HADD2.F32 R26, -RZ, R26.H0_H0 ;  /* 0x2000001aff1a7230 */ /* 0x000fe40000004100 */
[----:B------:R-:W-:Y:S01]  /*8c90*/  IMAD R38, R38, UR6, RZ ;  /* 0x0000000626267c24 */ /* 0x000fe2000f8e02ff */
[----:B------:R-:W-:Y:S01]  /*8ca0*/  ISETP.LT.OR P5, PT, R41, 0x1, !P1 ;  /* 0x000000012900780c */ /* 0x000fe20004fa1670 */
[----:B------:R-:W-:-:S04]  /*8cb0*/  IMAD.WIDE.U32 R36, R43, UR6, R36 ;  /* 0x000000062b247c25 */ /* 0x000fc8000f8e0024 */
[----:B0-----:R-:W-:Y:S01]  /*8cc0*/  FMUL R27, R26, UR21 ;  /* 0x000000151a1b7c20 */ /* 0x001fe20008400000 */
[----:B------:R-:W-:-:S03]  /*8cd0*/  IMAD R43, R43, UR7, R38 ;  /* 0x000000072b2b7c24 */ /* 0x000fc6000f8e0226 */
[----:B------:R-:W-:Y:S01]  /*8ce0*/  FFMA R27, R162, UR20, R27 ;  /* 0x00000014a21b7c23 */ /* 0x000fe2000800001b */
[----:B------:R-:W-:-:S04]  /*8cf0*/  IADD3 R26, P3, R36, UR10, RZ ;  /* 0x0000000a241a7c10 */ /* 0x000fc8000ff7e0ff */
[----:B------:R-:W-:Y:S02]  /*8d00*/  F2FP.SATFINITE.E5M2.F32.PACK_AB_MERGE_C R33, RZ, R27, RZ ;  /* 0x0000001bff21723e */ /* 0x000fe400048060ff */
[----:B------:R-:W-:-:S03]  /*8d10*/  IADD3.X R27, R37, UR11, R43, P3, !PT ;  /* 0x0000000b251b7c10 */ /* 0x000fc60009ffe42b */
[----:B------:R0:W-:Y:S01]  /*8d20*/  @!P2 STG.E.U8 desc[UR14][R28.64+0x1], R33 ;  /* 0x000001211c00a986 */ /* 0x0001e2000c10110e */
[----:B------:R-:W-:Y:S05]  /*8d30*/  @P5 BRA `(.L_x_166) ;  /* 0x0000000000045947 */ /* 0x000fea0003800000 */
[----:B------:R3:W5:Y:S02]  /*8d40*/  LDG.E.U8 R32, desc[UR14][R26.64] ;  /* 0x0000000e1a207981 */ /* 0x000764000c1e1100 */
.L_x_166:
[----:B------:R-:W-:Y:S05]  /*8d50*/  BSYNC B1 ;  /* 0x0000000000017941 */ /* 0x000fea0003800000 */
.L_x_165:
[----:B-----5:R-:W-:Y:S01]  /*8d60*/  LOP3.LUT R32, R32, 0xff, RZ, 0xc0, !PT ;  /* 0x000000ff20207812 */ /* 0x020fe200078ec0ff */
[----:B------:R-:W-:Y:S01]  /*8d70*/  BSSY B1, `(.L_x_167) ;  /* 0x000000b000017945 */ /* 0x000fe20003800000 */
[----:B------:R-:W-:Y:S02]  /*8d80*/  ISETP.LT.OR P2, PT, R41, 0x2, !P1 ;  /* 0x000000022900780c */ /* 0x000fe40004f41670 */
[----:B------:R-:W-:-:S05]  /*8d90*/  F2FP.F16.E5M2.UNPACK_B R32, R32 ;  /* 0x00000020ff20723e */ /* 0x000fca00020004ff */
[----:B------:R-:W-:-:S05]  /*8da0*/  HADD2.F32 R32, -RZ, R32.H0_H0 ;  /* 0x20000020ff207230 */ /* 0x000fca0000004100 */
[----:B------:R-:W-:-:S04]  /*8db0*/  FMUL R32, R32, UR21 ;  /* 0x0000001520207c20 */ /* 0x000fc80008400000 */
[----:B------:R-:W-:-:S05]  /*8dc0*/  FFMA R32, R161, UR20, R32 ;  /* 0x00000014a1207c23 */ /* 0x000fca0008000020 */
[----:B0-----:R-:W-:Y:S02]  /*8dd0*/  F2FP.SATFINITE.E5M2.F32.PACK_AB_MERGE_C R33, RZ, R32, RZ ;  /* 0x00000020ff21723e */ /* 0x001fe400048060ff */
[----:B------:R-:W-:-:S03]  /*8de0*/  PRMT R32, RZ, 0x7610, R32 ;  /* 0x00007610ff207816 */ /* 0x000fc60000000020 */
[----:B------:R0:W-:Y:S01]  /*8df0*/  @!P5 STG.E.U8 desc[UR14][R30.64], R33 ;  /* 0x000000211e00d986 */ /* 0x0001e2000c10110e */
[----:B------:R-:W-:Y:S05]  /*8e00*/  @P2 BRA `(.L_x_168) ;  /* 0x0000000000042947 */ /* 0x000fea0003800000 */
[----:B------:R4:W5:Y:S02]  /*8e10*/  LDG.E.U8 R32, desc[UR14][R26.64+0x1] ;  /* 0x0000010e1a207981 */ /* 0x000964000c1e1100 */
.L_x_168:
[----:B------:R-:W-:Y:S05]  /*8e20*/  BSYNC B1 ;  /* 0x0000000000017941 */ /* 0x000fea0003800000 */
.L_x_167:
[----:B-----5:R-:W-:Y:S01]  /*8e30*/  LOP3.LUT R32, R32, 0xff, RZ, 0xc0, !PT ;  /* 0x000000ff20207812 */ /* 0x020fe200078ec0ff */
[----:B------:R-:W-:Y:S01]  /*8e40*/  BSSY B1, `(.L_x_169) ;  /* 0x000000b000017945 */ /* 0x000fe20003800000 */
[----:B------:R-:W-:Y:S02]  /*8e50*/  ISETP.LT.OR P3, PT, R41, 0x9, !P0 ;  /* 0x000000092900780c */ /* 0x000fe40004761670 */
[----:B------:R-:W-:-:S05]  /*8e60*/  F2FP.F16.E5M2.UNPACK_B R32, R32 ;  /* 0x00000020ff20723e */ /* 0x000fca00020004ff */
[----:B------:R-:W-:-:S05]  /*8e70*/  HADD2.F32 R32, -RZ, R32.H0_H0 ;  /* 0x20000020ff207230 */ /* 0x000fca0000004100 */
[----:B0-----:R-:W-:Y:S01]  /*8e80*/  FMUL R33, R32, UR21 ;  /* 0x0000001520217c20 */ /* 0x001fe20008400000 */
[----:B------:R-:W-:-:S03]  /*8e90*/  PRMT R32, RZ, 0x7610, R32 ;  /* 0x00007610ff207816 */ /* 0x000fc60000000020 */
[----:B------:R-:W-:-:S05]  /*8ea0*/  FFMA R33, R160, UR20, R33 ;  /* 0x00000014a0217c23 */ /* 0x000fca0008000021 */
[----:B------:R-:W-:-:S05]  /*8eb0*/  F2FP.SATFINITE.E5M2.F32.PACK_AB_MERGE_C R33, RZ, R33, RZ ;  /* 0x00000021ff21723e */ /* 0x000fca00048060ff */
[----:B------:R0:W-:Y:S01]  /*8ec0*/  @!P2 STG.E.U8 desc[UR14][R30.64+0x1], R33 ;  /* 0x000001211e00a986 */ /* 0x0001e2000c10110e */
[----:B------:R-:W-:Y:S05]  /*8ed0*/  @P3 BRA `(.L_x_170) ;  /* 0x0000000000043947 */ /* 0x000fea0003800000 */
[----:B------:R0:W5:Y:S02]  /*8ee0*/  LDG.E.U8 R32, desc[UR14][R24.64+0x8] ;  /* 0x0000080e18207981 */ /* 0x000164000c1e1100 */
.L_x_170:
[----:B------:R-:W-:Y:S05]  /*8ef0*/  BSYNC B1 ;  /* 0x0000000000017941 */ /* 0x000fea0003800000 */
.L_x_169:
        /* <DEDUP_REMOVED lines=12> */
.L_x_172:
[----:B------:R-:W-:Y:S05]  /*8fc0*/  BSYNC B1 ;  /* 0x0000000000017941 */ /* 0x000fea0003800000 */
.L_x_171:
        /* <DEDUP_REMOVED lines=12> */
.L_x_174:
[----:B------:R-:W-:Y:S05]  /*9090*/  BSYNC B1 ;  /* 0x0000000000017941 */ /* 0x000fea0003800000 */
.L_x_173:
        /* <DEDUP_REMOVED lines=12> */
.L_x_176:
[----:B------:R-:W-:Y:S05]  /*9160*/  BSYNC B1 ;  /* 0x0000000000017941 */ /* 0x000fea0003800000 */
.L_x_175:
        /* <DEDUP_REMOVED lines=12> */
.L_x_178:
[----:B------:R-:W-:Y:S05]  /*9230*/  BSYNC B1 ;  /* 0x0000000000017941 */ /* 0x000fea0003800000 */
.L_x_177:
        /* <DEDUP_REMOVED lines=12> */
.L_x_180:
[----:B------:R-:W-:Y:S05]  /*9300*/  BSYNC B1 ;  /* 0x0000000000017941 */ /* 0x000fea0003800000 */
.L_x_179:
        /* <DEDUP_REMOVED lines=12> */
.L_x_182:
[----:B------:R-:W-:Y:S05]  /*93d0*/  BSYNC B1 ;  /* 0x0000000000017941 */ /* 0x000fea0003800000 */
.L_x_181:
        /* <DEDUP_REMOVED lines=12> */
.L_x_184:
[----:B------:R-:W-:Y:S05]  /*94a0*/  BSYNC B1 ;  /* 0x0000000000017941 */ /* 0x000fea0003800000 */
.L_x_183:
        /* <DEDUP_REMOVED lines=12> */
.L_x_186:
[----:B------:R-:W-:Y:S05]  /*9570*/  BSYNC B1 ;  /* 0x0000000000017941 */ /* 0x000fea0003800000 */
.L_x_185:
[----:B-----5:R-:W-:Y:S01]  /*9580*/  LOP3.LUT R32, R32, 0xff, RZ, 0xc0, !PT ;  /* 0x000000ff20207812 */ /* 0x020fe200078ec0ff */
[----:B------:R-:W-:Y:S01]  /*9590*/  BSSY B1, `(.L_x_187) ;  /* 0x000000b000017945 */ /* 0x000fe20003800000 */
[----:B------:R-:W-:Y:S02]  /*95a0*/  ISETP.LT.OR P2, PT, R41, 0x1a, !P0 ;  /* 0x0000001a2900780c */ /* 0x000fe40004741670 */
[----:B------:R-:W-:-:S05]  /*95b0*/  F2FP.F16.E5M2.UNPACK_B R32, R32 ;  /* 0x00000020ff20723e */ /* 0x000fca00020004ff */
[----:B------:R-:W-:-:S05]  /*95c0*/  HADD2.F32 R32, -RZ, R32.H0_H0 ;  /* 0x20000020ff207230 */ /* 0x000fca0000004100 */
[----:B------:R-:W-:-:S04]  /*95d0*/  FMUL R32, R32, UR21 ;  /* 0x0000001520207c20 */ /* 0x000fc80008400000 */
[----:B------:R-:W-:Y:S01]  /*95e0*/  FFMA R32, R23, UR20, R32 ;  /* 0x0000001417207c23 */ /* 0x000fe20008000020 */
[----:B------:R-:W-:-:S04]  /*95f0*/  PRMT R23, RZ, 0x7610, R23 ;  /* 0x00007610ff177816 */ /* 0x000fc80000000017 */
[----:B0-----:R-:W-:-:S05]  /*9600*/  F2FP.SATFINITE.E5M2.F32.PACK_AB_MERGE_C R33, RZ, R32, RZ ;  /* 0x00000020ff21723e */ /* 0x001fca00048060ff */
[----:B------:R0:W-:Y:S01]  /*9610*/  @!P3 STG.E.U8 desc[UR14][R28.64+0x18], R33 ;  /* 0x000018211c00b986 */ /* 0x0001e2000c10110e */
[----:B------:R-:W-:Y:S05]  /*9620*/  @P2 BRA `(.L_x_188) ;  /* 0x0000000000042947 */ /* 0x000fea0003800000 */
[----:B------:R0:W5:Y:S02]  /*9630*/  LDG.E.U8 R23, desc[UR14][R24.64+0x19] ;  /* 0x0000190e18177981 */ /* 0x000164000c1e1100 */
.L_x_188:
[----:B------:R-:W-:Y:S05]  /*9640*/  BSYNC B1 ;  /* 0x0000000000017941 */ /* 0x000fea0003800000 */
.L_x_187:
        /* <DEDUP_REMOVED lines=8> */
[----:B------:R-:W-:-:S05]  /*96d0*/  F2FP.SATFINITE.E5M2.F32.PACK_AB_MERGE_C R23, RZ, R23, RZ ;  /* 0x00000017ff17723e */ /* 0x000fca00048060ff */
[----:B------:R0:W-:Y:S01]  /*96e0*/  @!P2 STG.E.U8 desc[UR14][R28.64+0x19], R23 ;  /* 0x000019171c00a986 */ /* 0x0001e2000c10110e */
[----:B------:R-:W-:Y:S05]  /*96f0*/  @P3 BRA `(.L_x_190) ;  /* 0x0000000000043947 */ /* 0x000fea0003800000 */
[----:B------:R0:W5:Y:S02]  /*9700*/  LDG.E.U8 R22, desc[UR14][R26.64+0x18] ;  /* 0x0000180e1a167981 */ /* 0x000164000c1e1100 */
.L_x_190:
[----:B------:R-:W-:Y:S05]  /*9710*/  BSYNC B1 ;  /* 0x0000000000017941 */ /* 0x000fea0003800000 */
.L_x_189:
        /* <DEDUP_REMOVED lines=12> */
.L_x_192:
[----:B------:R-:W-:Y:S05]  /*97e0*/  BSYNC B1 ;  /* 0x0000000000017941 */ /* 0x000fea0003800000 */
.L_x_191:
        /* <DEDUP_REMOVED lines=12> */
.L_x_194:
[----:B------:R-:W-:Y:S05]  /*98b0*/  BSYNC B1 ;  /* 0x0000000000017941 */ /* 0x000fea0003800000 */
.L_x_193:
        /* <DEDUP_REMOVED lines=12> */
.L_x_196:
[----:B------:R-:W-:Y:S05]  /*9980*/  BSYNC B1 ;  /* 0x0000000000017941 */ /* 0x000fea0003800000 */
.L_x_195:
        /* <DEDUP_REMOVED lines=12> */
.L_x_198:
[----:B------:R-:W-:Y:S05]  /*9a50*/  BSYNC B1 ;  /* 0x0000000000017941 */ /* 0x000fea0003800000 */
.L_x_197:
        /* <DEDUP_REMOVED lines=12> */
.L_x_200:
[----:B------:R-:W-:Y:S05]  /*9b20*/  BSYNC B1 ;  /* 0x0000000000017941 */ /* 0x000fea0003800000 */
.L_x_199:
        /* <DEDUP_REMOVED lines=12> */
.L_x_202:
[----:B------:R-:W-:Y:S05]  /*9bf0*/  BSYNC B1 ;  /* 0x0000000000017941 */ /* 0x000fea0003800000 */
.L_x_201:
        /* <DEDUP_REMOVED lines=12> */
.L_x_204:
[----:B------:R-:W-:Y:S05]  /*9cc0*/  BSYNC B1 ;  /* 0x0000000000017941 */ /* 0x000fea0003800000 */
.L_x_203:
        /* <DEDUP_REMOVED lines=12> */
.L_x_206:
[----:B------:R-:W-:Y:S05]  /*9d90*/  BSYNC B1 ;  /* 0x0000000000017941 */ /* 0x000fea0003800000 */
.L_x_205:
        /* <DEDUP_REMOVED lines=12> */
.L_x_208:
[----:B------:R-:W-:Y:S05]  /*9e60*/  BSYNC B1 ;  /* 0x0000000000017941 */ /* 0x000fea0003800000 */
.L_x_207:
        /* <DEDUP_REMOVED lines=12> */
.L_x_210:
[----:B------:R-:W-:Y:S05]  /*9f30*/  BSYNC B1 ;  /* 0x0000000000017941 */ /* 0x000fea0003800000 */
.L_x_209:
        /* <DEDUP_REMOVED lines=12> */
.L_x_212:
[----:B------:R-:W-:Y:S05]  /*a000*/  BSYNC B1 ;  /* 0x0000000000017941 */ /* 0x000fea0003800000 */
.L_x_211:
        /* <DEDUP_REMOVED lines=12> */
.L_x_214:
[----:B------:R-:W-:Y:S05]  /*a0d0*/  BSYNC B1 ;  /* 0x0000000000017941 */ /* 0x000fea0003800000 */
.L_x_213:
        /* <DEDUP_REMOVED lines=12> */
.L_x_216:
[----:B------:R-:W-:Y:S05]  /*a1a0*/  BSYNC B1 ;  /* 0x0000000000017941 */ /* 0x000fea0003800000 */
.L_x_215:
        /* <DEDUP_REMOVED lines=12> */
.L_x_218:
[----:B------:R-:W-:Y:S05]  /*a270*/  BSYNC B1 ;  /* 0x0000000000017941 */ /* 0x000fea0003800000 */
.L_x_217:
        /* <DEDUP_REMOVED lines=12> */
.L_x_220:
[----:B------:R-:W-:Y:S05]  /*a340*/  BSYNC B1 ;  /* 0x0000000000017941 */ /* 0x000fea0003800000 */
.L_x_219:
        /* <DEDUP_REMOVED lines=12> */
.L_x_222:
[----:B------:R-:W-:Y:S05]  /*a410*/  BSYNC B1 ;  /* 0x0000000000017941 */ /* 0x000fea0003800000 */
.L_x_221:
        /* <DEDUP_REMOVED lines=12> */
.L_x_224:
[----:B------:R-:W-:Y:S05]  /*a4e0*/  BSYNC B1 ;  /* 0x0000000000017941 */ /* 0x000fea0003800000 */
.L_x_223:
        /* <DEDUP_REMOVED lines=12> */
.L_x_226:
[----:B------:R-:W-:Y:S05]  /*a5b0*/  BSYNC B1 ;  /* 0x0000000000017941 */ /* 0x000fea0003800000 */
.L_x_225:
        /* <DEDUP_REMOVED lines=12> */
.L_x_228:
[----:B------:R-:W-:Y:S05]  /*a680*/  BSYNC B1 ;  /* 0x0000000000017941 */ /* 0x000fea0003800000 */
.L_x_227:
        /* <DEDUP_REMOVED lines=12> */
.L_x_230:
[----:B------:R-:W-:Y:S05]  /*a750*/  BSYNC B1 ;  /* 0x0000000000017941 */ /* 0x000fea0003800000 */
.L_x_229:
[----:B-----5:R-:W-:Y:S01]  /*a760*/  LOP3.LUT R2, R2, 0xff, RZ, 0xc0, !PT ;  /* 0x000000ff02027812 */ /* 0x020fe200078ec0ff */
[----:B------:R-:W-:Y:S01]  /*a770*/  BSSY B1, `(.L_x_231) ;  /* 0x000000b000017945 */ /* 0x000fe20003800000 */
[----:B------:R-:W-:Y:S02]  /*a780*/  ISETP.LT.OR P2, PT, R41, 0x42, !P1 ;  /* 0x000000422900780c */ /* 0x000fe40004f41670 */
[----:B------:R-:W-:-:S05]  /*a790*/  F2FP.F16.E5M2.UNPACK_B R2, R2 ;  /* 0x00000002ff02723e */ /* 0x000fca00020004ff */
[----:B------:R-:W-:-:S05]  /*a7a0*/  HADD2.F32 R2, -RZ, R2.H0_H0 ;  /* 0x20000002ff027230 */ /* 0x000fca0000004100 */
[----:B0-----:R-:W-:-:S04]  /*a7b0*/  FMUL R3, R2, UR21 ;  /* 0x0000001502037c20 */ /* 0x001fc80008400000 */
[----:B------:R-:W-:Y:S01]  /*a7c0*/  FFMA R3, R0, UR20, R3 ;  /* 0x0000001400037c23 */ /* 0x000fe20008000003 */
[----:B------:R-:W-:-:S04]  /*a7d0*/  PRMT R0, RZ, 0x7610, R0 ;  /* 0x00007610ff007816 */ /* 0x000fc80000000000 */
[----:B------:R-:W-:-:S05]  /*a7e0*/  F2FP.SATFINITE.E5M2.F32.PACK_AB_MERGE_C R3, RZ, R3, RZ ;  /* 0x00000003ff03723e */ /* 0x000fca00048060ff */
[----:B------:R0:W-:Y:S01]  /*a7f0*/  @!P3 STG.E.U8 desc[UR14][R30.64+0x40], R3 ;  /* 0x000040031e00b986 */ /* 0x0001e2000c10110e */
[----:B------:R-:W-:Y:S05]  /*a800*/  @P2 BRA `(.L_x_232) ;  /* 0x0000000000042947 */ /* 0x000fea0003800000 */
[----:B------:R0:W5:Y:S02]  /*a810*/  LDG.E.U8 R0, desc[UR14][R26.64+0x41] ;  /* 0x0000410e1a007981 */ /* 0x000164000c1e1100 */
.L_x_232:
[----:B------:R-:W-:Y:S05]  /*a820*/  BSYNC B1 ;  /* 0x0000000000017941 */ /* 0x000fea0003800000 */
.L_x_231:
[----:B------:R-:W2:Y:S01]  /*a830*/  LDL.LU R2, [R1] ;  /* 0x0000000001027983 */ /* 0x000ea20000300800 */
[----:B-----5:R-:W-:Y:S01]  /*a840*/  LOP3.LUT R0, R0, 0xff, RZ, 0xc0, !PT ;  /* 0x000000ff00007812 */ /* 0x020fe200078ec0ff */
[----:B------:R-:W-:Y:S01]  /*a850*/  BSSY B1, `(.L_x_233) ;  /* 0x000000b000017945 */ /* 0x000fe20003800000 */
[----:B------:R-:W-:Y:S02]  /*a860*/  ISETP.LT.OR P3, PT, R41, 0x49, !P0 ;  /* 0x000000492900780c */ /* 0x000fe40004761670 */
[----:B------:R-:W-:-:S05]  /*a870*/  F2FP.F16.E5M2.UNPACK_B R0, R0 ;  /* 0x00000000ff00723e */ /* 0x000fca00020004ff */
[----:B------:R-:W-:-:S05]  /*a880*/  HADD2.F32 R0, -RZ, R0.H0_H0 ;  /* 0x20000000ff007230 */ /* 0x000fca0000004100 */
[----:B------:R-:W-:-:S04]  /*a890*/  FMUL R0, R0, UR21 ;  /* 0x0000001500007c20 */ /* 0x000fc80008400000 */
[----:B--2---:R-:W-:-:S05]  /*a8a0*/  FFMA R0, R2, UR20, R0 ;  /* 0x0000001402007c23 */ /* 0x004fca0008000000 */
[----:B0-----:R-:W-:Y:S02]  /*a8b0*/  F2FP.SATFINITE.E5M2.F32.PACK_AB_MERGE_C R3, RZ, R0, RZ ;  /* 0x00000000ff03723e */ /* 0x001fe400048060ff */
[----:B------:R-:W-:-:S03]  /*a8c0*/  PRMT R0, RZ, 0x7610, R0 ;  /* 0x00007610ff007816 */ /* 0x000fc60000000000 */
[----:B------:R0:W-:Y:S01]  /*a8d0*/  @!P2 STG.E.U8 desc[UR14][R30.64+0x41], R3 ;  /* 0x000041031e00a986 */ /* 0x0001e2000c10110e */
[----:B------:R-:W-:Y:S05]  /*a8e0*/  @P3 BRA `(.L_x_234) ;  /* 0x0000000000043947 */ /* 0x000fea0003800000 */
[----:B------:R2:W5:Y:S02]  /*a8f0*/  LDG.E.U8 R0, desc[UR14][R24.64+0x48] ;  /* 0x0000480e18007981 */ /* 0x000564000c1e1100 */
.L_x_234:
[----:B------:R-:W-:Y:S05]  /*a900*/  BSYNC B1 ;  /* 0x0000000000017941 */ /* 0x000fea0003800000 */
.L_x_233:
[----:B------:R-:W3:Y:S01]  /*a910*/  LDL.LU R2, [R1+0x4] ;  /* 0x0000040001027983 */ /* 0x000ee20000300800 */
[----:B-----5:R-:W-:Y:S01]  /*a920*/  LOP3.LUT R0, R0, 0xff, RZ, 0xc0, !PT ;  /* 0x000000ff00007812 */ /* 0x020fe200078ec0ff */
[----:B------:R-:W-:Y:S01]  /*a930*/  BSSY B1, `(.L_x_235) ;  /* 0x000000b000017945 */ /* 0x000fe20003800000 */
[----:B------:R-:W-:Y:S02]  /*a940*/  ISETP.LT.OR P2, PT, R41, 0x4a, !P0 ;  /* 0x0000004a2900780c */ /* 0x000fe40004741670 */
[----:B------:R-:W-:-:S05]  /*a950*/  F2FP.F16.E5M2.UNPACK_B R0, R0 ;  /* 0x00000000ff00723e */ /* 0x000fca00020004ff */
[----:B------:R-:W-:-:S05]  /*a960*/  HADD2.F32 R0, -RZ, R0.H0_H0 ;  /* 0x20000000ff007230 */ /* 0x000fca0000004100 */
[----:B------:R-:W-:-:S04]  /*a970*/  FMUL R0, R0, UR21 ;  /* 0x0000001500007c20 */ /* 0x000fc80008400000 */
[----:B---3--:R-:W-:-:S05]  /*a980*/  FFMA R0, R2, UR20, R0 ;  /* 0x0000001402007c23 */ /* 0x008fca0008000000 */
[----:B0-----:R-:W-:Y:S02]  /*a990*/  F2FP.SATFINITE.E5M2.F32.PACK_AB_MERGE_C R3, RZ, R0, RZ ;  /* 0x00000000ff03723e */ /* 0x001fe400048060ff */
[----:B------:R-:W-:-:S03]  /*a9a0*/  PRMT R0, RZ, 0x7610, R0 ;  /* 0x00007610ff007816 */ /* 0x000fc60000000000 */
[----:B------:R0:W-:Y:S01]  /*a9b0*/  @!P3 STG.E.U8 desc[UR14][R28.64+0x48], R3 ;  /* 0x000048031c00b986 */ /* 0x0001e2000c10110e */
[----:B------:R-:W-:Y:S05]  /*a9c0*/  @P2 BRA `(.L_x_236) ;  /* 0x0000000000042947 */ /* 0x000fea0003800000 */
[----:B------:R3:W5:Y:S02]  /*a9d0*/  LDG.E.U8 R0, desc[UR14][R24.64+0x49] ;  /* 0x0000490e18007981 */ /* 0x000764000c1e1100 */
.L_x_236:
[----:B------:R-:W-:Y:S05]  /*a9e0*/  BSYNC B1 ;  /* 0x0000000000017941 */ /* 0x000fea0003800000 */
.L_x_235:
[----:B------:R-:W2:Y:S01]  /*a9f0*/  LDL.LU R2, [R1+0x8] ;  /* 0x0000080001027983 */ /* 0x000ea20000300800 */
        /* <DEDUP_REMOVED lines=12> */
.L_x_238:
[----:B------:R-:W-:Y:S05]  /*aac0*/  BSYNC B1 ;  /* 0x0000000000017941 */ /* 0x000fea0003800000 */
.L_x_237:
        /* <DEDUP_REMOVED lines=13> */
.L_x_240:
[----:B------:R-:W-:Y:S05]  /*aba0*/  BSYNC B1 ;  /* 0x0000000000017941 */ /* 0x000fea0003800000 */
.L_x_239:
        /* <DEDUP_REMOVED lines=13> */
.L_x_242:
[----:B------:R-:W-:Y:S05]  /*ac80*/  BSYNC B1 ;  /* 0x0000000000017941 */ /* 0x000fea0003800000 */
.L_x_241:
        /* <DEDUP_REMOVED lines=13> */
.L_x_244:
[----:B------:R-:W-:Y:S05]  /*ad60*/  BSYNC B1 ;  /* 0x0000000000017941 */ /* 0x000fea0003800000 */
.L_x_243:
        /* <DEDUP_REMOVED lines=13> */
.L_x_246:
[----:B------:R-:W-:Y:S05]  /*ae40*/  BSYNC B1 ;  /* 0x0000000000017941 */ /* 0x000fea0003800000 */
.L_x_245:
        /* <DEDUP_REMOVED lines=13> */
.L_x_248:
[----:B------:R-:W-:Y:S05]  /*af20*/  BSYNC B1 ;  /* 0x0000000000017941 */ /* 0x000fea0003800000 */
.L_x_247:
        /* <DEDUP_REMOVED lines=13> */
.L_x_250:
[----:B------:R-:W-:Y:S05]  /*b000*/  BSYNC B1 ;  /* 0x0000000000017941 */ /* 0x000fea0003800000 */
.L_x_249:
        /* <DEDUP_REMOVED lines=13> */
.L_x_252:
[----:B------:R-:W-:Y:S05]  /*b0e0*/  BSYNC B1 ;  /* 0x0000000000017941 */ /* 0x000fea0003800000 */
.L_x_251:
        /* <DEDUP_REMOVED lines=13> */
.L_x_254:
[----:B------:R-:W-:Y:S05]  /*b1c0*/  BSYNC B1 ;  /* 0x0000000000017941 */ /* 0x000fea0003800000 */
.L_x_253:
        /* <DEDUP_REMOVED lines=13> */
.L_x_256:
[----:B------:R-:W-:Y:S05]  /*b2a0*/  BSYNC B1 ;  /* 0x0000000000017941 */ /* 0x000fea0003800000 */
.L_x_255:
        /* <DEDUP_REMOVED lines=13> */
.L_x_258:
[----:B------:R-:W-:Y:S05]  /*b380*/  BSYNC B1 ;  /* 0x0000000000017941 */ /* 0x000fea0003800000 */
.L_x_257:
        /* <DEDUP_REMOVED lines=13> */
.L_x_260:
[----:B------:R-:W-:Y:S05]  /*b460*/  BSYNC B1 ;  /* 0x0000000000017941 */ /* 0x000fea0003800000 */
.L_x_259:
        /* <DEDUP_REMOVED lines=13> */
.L_x_262:
[----:B------:R-:W-:Y:S05]  /*b540*/  BSYNC B1 ;  /* 0x0000000000017941 */ /* 0x000fea0003800000 */
.L_x_261:
        /* <DEDUP_REMOVED lines=13> */
.L_x_264:
[----:B------:R-:W-:Y:S05]  /*b620*/  BSYNC B1 ;  /* 0x0000000000017941 */ /* 0x000fea0003800000 */
.L_x_263:
        /* <DEDUP_REMOVED lines=13> */
.L_x_266:
[----:B------:R-:W-:Y:S05]  /*b700*/  BSYNC B1 ;  /* 0x0000000000017941 */ /* 0x000fea0003800000 */
.L_x_265:
        /* <DEDUP_REMOVED lines=13> */
.L_x_268:
[----:B------:R-:W-:Y:S05]  /*b7e0*/  BSYNC B1 ;  /* 0x0000000000017941 */ /* 0x000fea0003800000 */
.L_x_267:
        /* <DEDUP_REMOVED lines=13> */
.L_x_270:
[----:B------:R-:W-:Y:S05]  /*b8c0*/  BSYNC B1 ;  /* 0x0000000000017941 */ /* 0x000fea0003800000 */
.L_x_269:
        /* <DEDUP_REMOVED lines=13> */
.L_x_272:
[----:B------:R-:W-:Y:S05]  /*b9a0*/  BSYNC B1 ;  /* 0x0000000000017941 */ /* 0x000fea0003800000 */
.L_x_271:
        /* <DEDUP_REMOVED lines=13> */
.L_x_274:
[----:B------:R-:W-:Y:S05]  /*ba80*/  BSYNC B1 ;  /* 0x0000000000017941 */ /* 0x000fea0003800000 */
.L_x_273:
        /* <DEDUP_REMOVED lines=13> */
.L_x_276:
[----:B------:R-:W-:Y:S05]  /*bb60*/  BSYNC B1 ;  /* 0x0000000000017941 */ /* 0x000fea0003800000 */
.L_x_275:
        /* <DEDUP_REMOVED lines=13> */
.L_x_278:
[----:B------:R-:W-:Y:S05]  /*bc40*/  BSYNC B1 ;  /* 0x0000000000017941 */ /* 0x000fea0003800000 */
.L_x_277:
        /* <DEDUP_REMOVED lines=13> */
.L_x_280:
[----:B------:R-:W-:Y:S05]  /*bd20*/  BSYNC B1 ;  /* 0x0000000000017941 */ /* 0x000fea0003800000 */
.L_x_279:
        /* <DEDUP_REMOVED lines=13> */
.L_x_282:
[----:B------:R-:W-:Y:S05]  /*be00*/  BSYNC B1 ;  /* 0x0000000000017941 */ /* 0x000fea0003800000 */
.L_x_281:
        /* <DEDUP_REMOVED lines=13> */
.L_x_284:
[----:B------:R-:W-:Y:S05]  /*bee0*/  BSYNC B1 ;  /* 0x0000000000017941 */ /* 0x000fea0003800000 */
.L_x_283:
        /* <DEDUP_REMOVED lines=13> */
.L_x_286:
[----:B------:R-:W-:Y:S05]  /*bfc0*/  BSYNC B1 ;  /* 0x0000000000017941 */ /* 0x000fea0003800000 */
.L_x_285:
        /* <DEDUP_REMOVED lines=13> */
.L_x_288:
[----:B------:R-:W-:Y:S05]  /*c0a0*/  BSYNC B1 ;  /* 0x0000000000017941 */ /* 0x000fea0003800000 */
.L_x_287:
[----:B------:R-:W-:Y:S05]  /*c0b0*/  @P1 BRA `(.L_x_289) ;  /* 0x0000002000a81947 */ /* 0x000fea0003800000 */
[----:B------:R-:W2:Y:S01]  /*c0c0*/  LDL.LU R2, [R1+0x70] ;  /* 0x0000700001027983 */ /* 0x000ea20000300800 */
[----:B-----5:R-:W-:-:S04]  /*c0d0*/  LOP3.LUT R0, R0, 0xff, RZ, 0xc0, !PT ;  /* 0x000000ff00007812 */ /* 0x020fc800078ec0ff */
[----:B------:R-:W-:-:S05]  /*c0e0*/  F2FP.F16.E5M2.UNPACK_B R0, R0 ;  /* 0x00000000ff00723e */ /* 0x000fca00020004ff */
[----:B------:R-:W-:-:S05]  /*c0f0*/  HADD2.F32 R0, -RZ, R0.H0_H0 ;  /* 0x20000000ff007230 */ /* 0x000fca0000004100 */
[----:B------:R-:W-:-:S04]  /*c100*/  FMUL R0, R0, UR21 ;  /* 0x0000001500007c20 */ /* 0x000fc80008400000 */
[----:B--2---:R-:W-:-:S05]  /*c110*/  FFMA R0, R2, UR20, R0 ;  /* 0x0000001402007c23 */ /* 0x004fca0008000000 */
[----:B0-----:R-:W-:-:S05]  /*c120*/  F2FP.SATFINITE.E5M2.F32.PACK_AB_MERGE_C R3, RZ, R0, RZ ;  /* 0x00000000ff03723e */ /* 0x001fca00048060ff */
[----:B------:R0:W-:Y:S01]  /*c130*/  STG.E.U8 desc[UR14][R30.64+0x79], R3 ;  /* 0x000079031e007986 */ /* 0x0001e2000c10110e */
[----:B------:R-:W-:Y:S05]  /*c140*/  BRA `(.L_x_289) ;  /* 0x0000002000847947 */ /* 0x000fea0003800000 */
.L_x_32:
[----:B------:R-:W-:Y:S01]  /*c150*/  ISETP.GE.AND P3, PT, R42, 0x1, PT ;  /* 0x000000012a00780c */ /* 0x000fe20003f66270 */
[----:B------:R-:W-:Y:S01]  /*c160*/  FMUL R226, R226, UR20 ;  /* 0x00000014e2e27c20 */ /* 0x000fe20008400000 */
[----:B------:R-:W-:Y:S01]  /*c170*/  ISETP.GE.AND P2, PT, R42, 0x9, PT ;  /* 0x000000092a00780c */ /* 0x000fe20003f46270 */
[----:B------:R-:W-:Y:S01]  /*c180*/  FMUL R227, R227, UR20 ;  /* 0x00000014e3e37c20 */ /* 0x000fe20008400000 */
[C---:B------:R-:W-:Y:S01]  /*c190*/  ISETP.LT.OR P0, PT, R41.reuse, 0x1, !P3 ;  /* 0x000000012900780c */ /* 0x040fe20005f01670 */
[----:B------:R-:W-:Y:S01]  /*c1a0*/  FMUL R224, R224, UR20 ;  /* 0x00000014e0e07c20 */ /* 0x000fe20008400000 */
[----:B------:R-:W-:Y:S01]  /*c1b0*/  ISETP.LT.OR P1, PT, R41, 0x2, !P3 ;  /* 0x000000022900780c */ /* 0x000fe20005f21670 */
[----:B------:R-:W-:Y:S01]  /*c1c0*/  FMUL R225, R225, UR20 ;  /* 0x00000014e1e17c20 */ /* 0x000fe20008400000 */
[----:B------:R-:W-:Y:S02]  /*c1d0*/  ISETP.LT.OR P6, PT, R41, 0x2, !P2 ;  /* 0x000000022900780c */ /* 0x000fe400057c1670 */
[----:B------:R-:W-:-:S02]  /*c1e0*/  F2FP.SATFINITE.E5M2.F32.PACK_AB_MERGE_C R227, RZ, R227, RZ ;  /* 0x000000e3ffe3723e */ /* 0x000fc400048060ff */
[----:B------:R-:W-:Y:S02]  /*c1f0*/  F2FP.SATFINITE.E5M2.F32.PACK_AB_MERGE_C R33, RZ, R226, RZ ;  /* 0x000000e2ff21723e */ /* 0x000fe400048060ff */
[----:B------:R-:W-:Y:S01]  /*c200*/  ISETP.LT.OR P5, PT, R41, 0x1, !P2 ;  /* 0x000000012900780c */ /* 0x000fe200057a1670 */
[----:B------:R-:W-:Y:S01]  /*c210*/  FMUL R223, R223, UR20 ;  /* 0x00000014dfdf7c20 */ /* 0x000fe20008400000 */
[----:B------:R-:W-:Y:S01]  /*c220*/  F2FP.SATFINITE.E5M2.F32.PACK_AB_MERGE_C R35, RZ, R224, RZ ;  /* 0x000000e0ff23723e */ /* 0x000fe200048060ff */
[----:B------:R-:W-:Y:S01]  /*c230*/  @!P0 STG.E.U8 desc[UR14][R24.64], R227 ;  /* 0x000000e318008986 */ /* 0x000fe2000c10110e */
[----:B------:R-:W-:-:S03]  /*c240*/  ISETP.LT.OR P0, PT, R41, 0x9, !P3 ;  /* 0x000000092900780c */ /* 0x000fc60005f01670 */
[----:B------:R0:W-:Y:S01]  /*c250*/  @!P1 STG.E.U8 desc[UR14][R24.64+0x1], R33 ;  /* 0x0000012118009986 */ /* 0x0001e2000c10110e */
[----:B------:R-:W-:-:S03]  /*c260*/  ISETP.LT.OR P1, PT, R41, 0xa, !P3 ;  /* 0x0000000a2900780c */ /* 0x000fc60005f21670 */
[----:B------:R1:W-:Y:S01]  /*c270*/  @!P6 STG.E.U8 desc[UR14][R26.64+0x1], R35 ;  /* 0x000001231a00e986 */ /* 0x0003e2000c10110e */
[----:B------:R-:W-:Y:S01]  /*c280*/  ISETP.LT.OR P6, PT, R41, 0xa, !P2 ;  /* 0x0000000a2900780c */ /* 0x000fe200057c1670 */
[----:B------:R-:W-:Y:S01]  /*c290*/  FMUL R222, R222, UR20 ;  /* 0x00000014dede7c20 */ /* 0x000fe20008400000 */
[----:B------:R-:W-:Y:S01]  /*c2a0*/  F2FP.SATFINITE.E5M2.F32.PACK_AB_MERGE_C R225, RZ, R225, RZ ;  /* 0x000000e1ffe1723e */ /* 0x000fe200048060ff */
[----:B------:R-:W-:Y:S01]  /*c2b0*/  FMUL R220, R220, UR20 ;  /* 0x00000014dcdc7c20 */ /* 0x000fe20008400000 */
[----:B------:R-:W-:Y:S01]  /*c2c0*/  F2FP.SATFINITE.E5M2.F32.PACK_AB_MERGE_C R223, RZ, R223, RZ ;  /* 0x000000dfffdf723e */ /* 0x000fe200048060ff */
[----:B------:R-:W-:Y:S01]  /*c2d0*/  FMUL R221, R221, UR20 ;  /* 0x00000014dddd7c20 */ /* 0x000fe20008400000 */
[----:B------:R-:W-:Y:S01]  /*c2e0*/  FMUL R219, R219, UR20 ;  /* 0x00000014dbdb7c20 */ /* 0x000fe20008400000 */
[----:B------:R-:W-:Y:S01]  /*c2f0*/  @!P5 STG.E.U8 desc[UR14][R26.64], R225 ;  /* 0x000000e11a00d986 */ /* 0x000fe2000c10110e */
[----:B0-----:R-:W-:Y:S02]  /*c300*/  F2FP.SATFINITE.E5M2.F32.PACK_AB_MERGE_C R33, RZ, R222, RZ ;  /* 0x000000deff21723e */ /* 0x001fe400048060ff */
[C---:B------:R-:W-:Y:S01]  /*c310*/  ISETP.LT.OR P5, PT, R41.reuse, 0x9, !P2 ;  /* 0x000000092900780c */ /* 0x040fe200057a1670 */
[----:B------:R-:W-:Y:S01]  /*c320*/  FMUL R218, R218, UR20 ;  /* 0x00000014dada7c20 */ /* 0x000fe20008400000 */
[----:B-1----:R-:W-:Y:S01]  /*c330*/  F2FP.SATFINITE.E5M2.F32.PACK_AB_MERGE_C R35, RZ, R220, RZ ;  /* 0x000000dcff23723e */ /* 0x002fe200048060ff */
        /* <DEDUP_REMOVED lines=8> */
[----:B------:R-:W2:Y:S01]  /*c3c0*/  LDL.LU R226, [R1+0xc] ;  /* 0x00000c0001e27983 */ /* 0x000ea20000300800 */
[----:B------:R-:W-:-:S03]  /*c3d0*/  F2FP.SATFINITE.E5M2.F32.PACK_AB_MERGE_C R219, RZ, R219, RZ ;  /* 0x000000dbffdb723e */ /* 0x000fc600048060ff */
[----:B------:R-:W3:Y:S01]  /*c3e0*/  LDL.LU R224, [R1+0x8] ;  /* 0x0000080001e07983 */ /* 0x000ee20000300800 */
[----:B0-----:R-:W-:-:S03]  /*c3f0*/  F2FP.SATFINITE.E5M2.F32.PACK_AB_MERGE_C R33, RZ, R218, RZ ;  /* 0x000000daff21723e */ /* 0x001fc600048060ff */
[----:B------:R-:W-:Y:S01]  /*c400*/  @!P5 STG.E.U8 desc[UR14][R26.64+0x8], R221 ;  /* 0x000008dd1a00d986 */ /* 0x000fe2000c10110e */
[----:B------:R-:W-:Y:S02]  /*c410*/  ISETP.LT.OR P5, PT, R41, 0x11, !P2 ;  /* 0x000000112900780c */ /* 0x000fe400057a1670 */
[----:B-1----:R-:W-:Y:S01]  /*c420*/  F2FP.SATFINITE.E5M2.F32.PACK_AB_MERGE_C R35, RZ, R216, RZ ;  /* 0x000000d8ff23723e */ /* 0x002fe200048060ff */
[----:B------:R-:W4:Y:S01]  /*c430*/  LDL.LU R227, [R1+0x4] ;  /* 0x0000040001e37983 */ /* 0x000f220000300800 */
[----:B------:R-:W-:-:S03]  /*c440*/  FMUL R217, R217, UR20 ;  /* 0x00000014d9d97c20 */ /* 0x000fc60008400000 */
[----:B------:R-:W3:Y:S04]  /*c450*/  LDL.LU R225, [R1] ;  /* 0x0000000001e17983 */ /* 0x000ee80000300800 */
        /* <DEDUP_REMOVED lines=9> */
[----:B------:R-:W-:Y:S01]  /*c4f0*/  FMUL R212, R212, UR20 ;  /* 0x00000014d4d47c20 */ /* 0x000fe20008400000 */
[----:B------:R-:W-:Y:S01]  /*c500*/  FMUL R213, R213, UR20 ;  /* 0x00000014d5d57c20 */ /* 0x000fe20008400000 */
[----:B------:R-:W-:Y:S01]  /*c510*/  F2FP.SATFINITE.E5M2.F32.PACK_AB_MERGE_C R215, RZ, R215, RZ ;  /* 0x000000d7ffd7723e */ /* 0x000fe200048060ff */
[----:B------:R-:W-:Y:S01]  /*c520*/  @!P5 STG.E.U8 desc[UR14][R26.64+0x10], R217 ;  /* 0x000010d91a00d986 */ /* 0x000fe2000c10110e */
[----:B0-----:R-:W-:Y:S02]  /*c530*/  F2FP.SATFINITE.E5M2.F32.PACK_AB_MERGE_C R33, RZ, R214, RZ ;  /* 0x000000d6ff21723e */ /* 0x001fe400048060ff */
[----:B------:R-:W-:Y:S01]  /*c540*/  ISETP.LT.OR P5, PT, R41, 0x19, !P2 ;  /* 0x000000192900780c */ /* 0x000fe200057a1670 */
        /* <DEDUP_REMOVED lines=41> */
[----:B------:R-:W-:Y:S02]  /*c7e0*/  ISETP.LT.OR P6, PT, R41, 0x32, !P2 ;  /* 0x000000322900780c */ /* 0x000fe400057c1670 */
        /* <DEDUP_REMOVED lines=87> */
[----:B------:R-:W-:Y:S01]  /*cd60*/  ISETP.LT.OR P5, PT, R41, 0x59, !P2 ;  /* 0x000000592900780c */ /* 0x000fe200057a1670 */
[----:B------:R-:W-:Y:S01]  /*cd70*/  FMUL R177, R177, UR20 ;  /* 0x00000014b1b17c20 */ /* 0x000fe20008400000 */
[----:B-1----:R-:W-:Y:S01]  /*cd80*/  F2FP.SATFINITE.E5M2.F32.PACK_AB_MERGE_C R35, RZ, R180, RZ ;  /* 0x000000b4ff23723e */ /* 0x002fe200048060ff */
[----:B------:R-:W-:Y:S04]  /*cd90*/  @!P0 STG.E.U8 desc[UR14][R24.64+0x58], R183 ;  /* 0x000058b718008986 */ /* 0x000fe8000c10110e */
[----:B------:R0:W-:Y:S01]  /*cda0*/  @!P1 STG.E.U8 desc[UR14][R24.64+0x59], R33 ;  /* 0x0000592118009986 */ /* 0x0001e2000c10110e */
[----:B------:R-:W-:-:S03]  /*cdb0*/  F2FP.SATFINITE.E5M2.F32.PACK_AB_MERGE_C R181, RZ, R181, RZ ;  /* 0x000000b5ffb5723e */ /* 0x000fc600048060ff */
[----:B------:R1:W-:Y:S01]  /*cdc0*/  @!P6 STG.E.U8 desc[UR14][R26.64+0x59], R35 ;  /* 0x000059231a00e986 */ /* 0x0003e2000c10110e */
[----:B------:R-:W-:-:S03]  /*cdd0*/  ISETP.LT.OR P6, PT, R41, 0x62, !P3 ;  /* 0x000000622900780c */ /* 0x000fc60005fc1670 */
[----:B------:R-:W-:Y:S01]  /*cde0*/  @!P5 STG.E.U8 desc[UR14][R26.64+0x58], R181 ;  /* 0x000058b51a00d986 */ /* 0x000fe2000c10110e */
[C---:B------:R-:W-:Y:S02]  /*cdf0*/  ISETP.LT.OR P5, PT, R41.reuse, 0x61, !P3 ;  /* 0x000000612900780c */ /* 0x040fe40005fa1670 */
[----:B------:R-:W-:Y:S01]  /*ce00*/  ISETP.LT.OR P0, PT, R41, 0x61, !P2 ;  /* 0x000000612900780c */ /* 0x000fe20005701670 */
[----:B------:R-:W-:Y:S01]  /*ce10*/  FMUL R176, R176, UR20 ;  /* 0x00000014b0b07c20 */ /* 0x000fe20008400000 */
[----:B0-----:R-:W-:Y:S01]  /*ce20*/  F2FP.SATFINITE.E5M2.F32.PACK_AB_MERGE_C R33, RZ, R178, RZ ;  /* 0x000000b2ff21723e */ /* 0x001fe200048060ff */
[----:B------:R-:W-:Y:S01]  /*ce30*/  FMUL R175, R175, UR20 ;  /* 0x00000014afaf7c20 */ /* 0x000fe20008400000 */
[----:B------:R-:W-:Y:S01]  /*ce40*/  ISETP.LT.OR P1, PT, R41, 0x62, !P2 ;  /* 0x000000622900780c */ /* 0x000fe20005721670 */
[----:B------:R-:W-:Y:S01]  /*ce50*/  FMUL R174, R174, UR20 ;  /* 0x00000014aeae7c20 */ /* 0x000fe20008400000 */
[----:B------:R-:W-:Y:S01]  /*ce60*/  FMUL R173, R173, UR20 ;  /* 0x00000014adad7c20 */ /* 0x000fe20008400000 */
[----:B------:R0:W-:Y:S01]  /*ce70*/  @!P6 STG.E.U8 desc[UR14][R24.64+0x61], R33 ;  /* 0x000061211800e986 */ /* 0x0001e2000c10110e */
[----:B------:R-:W-:-:S02]  /*ce80*/  ISETP.LT.OR P6, PT, R41, 0x69, !P3 ;  /* 0x000000692900780c */ /* 0x000fc40005fc1670 */
[----:B------:R-:W-:Y:S01]  /*ce90*/  F2FP.SATFINITE.E5M2.F32.PACK_AB_MERGE_C R179, RZ, R179, RZ ;  /* 0x000000b3ffb3723e */ /* 0x000fe200048060ff */
[----:B------:R-:W-:Y:S01]  /*cea0*/  FMUL R172, R172, UR20 ;  /* 0x00000014acac7c20 */ /* 0x000fe20008400000 */
[----:B------:R-:W-:Y:S01]  /*ceb0*/  F2FP.SATFINITE.E5M2.F32.PACK_AB_MERGE_C R177, RZ, R177, RZ ;  /* 0x000000b1ffb1723e */ /* 0x000fe200048060ff */
[----:B------:R-:W-:Y:S01]  /*cec0*/  FMUL R171, R171, UR20 ;  /* 0x00000014abab7c20 */ /* 0x000fe20008400000 */
[----:B-1----:R-:W-:Y:S01]  /*ced0*/  F2FP.SATFINITE.E5M2.F32.PACK_AB_MERGE_C R35, RZ, R176, RZ ;  /* 0x000000b0ff23723e */ /* 0x002fe200048060ff */
[----:B------:R-:W-:Y:S01]  /*cee0*/  @!P5 STG.E.U8 desc[UR14][R24.64+0x60], R179 ;  /* 0x000060b31800d986 */ /* 0x000fe2000c10110e */
[----:B------:R-:W-:-:S03]  /*cef0*/  F2FP.SATFINITE.E5M2.F32.PACK_AB_MERGE_C R175, RZ, R175, RZ ;  /* 0x000000afffaf723e */ /* 0x000fc600048060ff */
[----:B------:R-:W-:Y:S01]  /*cf00*/  @!P0 STG.E.U8 desc[UR14][R26.64+0x60], R177 ;  /* 0x000060b11a008986 */ /* 0x000fe2000c10110e */
[----:B------:R-:W-:-:S03]  /*cf10*/  ISETP.LT.OR P0, PT, R41, 0x6a, !P3 ;  /* 0x0000006a2900780c */ /* 0x000fc60005f01670 */
[----:B------:R1:W-:Y:S01]  /*cf20*/  @!P1 STG.E.U8 desc[UR14][R26.64+0x61], R35 ;  /* 0x000061231a009986 */ /* 0x0003e2000c10110e */
[C---:B------:R-:W-:Y:S02]  /*cf30*/  ISETP.LT.OR P1, PT, R41.reuse, 0x69, !P2 ;  /* 0x000000692900780c */ /* 0x040fe40005721670 */
[C---:B------:R-:W-:Y:S01]  /*cf40*/  ISETP.LT.OR P5, PT, R41.reuse, 0x6a, !P2 ;  /* 0x0000006a2900780c */ /* 0x040fe200057a1670 */
[----:B------:R-:W-:Y:S01]  /*cf50*/  @!P6 STG.E.U8 desc[UR14][R24.64+0x68], R175 ;  /* 0x000068af1800e986 */ /* 0x000fe2000c10110e */
[----:B------:R-:W-:Y:S02]  /*cf60*/  ISETP.LT.OR P6, PT, R41, 0x71, !P3 ;  /* 0x000000712900780c */ /* 0x000fe40005fc1670 */
[----:B0-----:R-:W-:Y:S01]  /*cf70*/  F2FP.SATFINITE.E5M2.F32.PACK_AB_MERGE_C R33, RZ, R174, RZ ;  /* 0x000000aeff21723e */ /* 0x001fe200048060ff */
[----:B------:R-:W-:Y:S01]  /*cf80*/  FMUL R170, R170, UR20 ;  /* 0x00000014aaaa7c20 */ /* 0x000fe20008400000 */
[----:B------:R-:W-:Y:S01]  /*cf90*/  F2FP.SATFINITE.E5M2.F32.PACK_AB_MERGE_C R173, RZ, R173, RZ ;  /* 0x000000adffad723e */ /* 0x000fe200048060ff */
[----:B------:R-:W-:Y:S01]  /*cfa0*/  FMUL R169, R169, UR20 ;  /* 0x00000014a9a97c20 */ /* 0x000fe20008400000 */
[----:B------:R-:W-:Y:S01]  /*cfb0*/  FMUL R168, R168, UR20 ;  /* 0x00000014a8a87c20 */ /* 0x000fe20008400000 */
[----:B-1----:R-:W-:Y:S01]  /*cfc0*/  F2FP.SATFINITE.E5M2.F32.PACK_AB_MERGE_C R35, RZ, R172, RZ ;  /* 0x000000acff23723e */ /* 0x002fe200048060ff */
[----:B------:R0:W-:Y:S01]  /*cfd0*/  @!P0 STG.E.U8 desc[UR14][R24.64+0x69], R33 ;  /* 0x0000692118008986 */ /* 0x0001e2000c10110e */
[----:B------:R-:W-:-:S02]  /*cfe0*/  F2FP.SATFINITE.E5M2.F32.PACK_AB_MERGE_C R171, RZ, R171, RZ ;  /* 0x000000abffab723e */ /* 0x000fc400048060ff */
[C---:B------:R-:W-:Y:S01]  /*cff0*/  ISETP.LT.OR P0, PT, R41.reuse, 0x72, !P3 ;  /* 0x000000722900780c */ /* 0x040fe20005f01670 */
[----:B------:R-:W-:Y:S01]  /*d000*/  @!P1 STG.E.U8 desc[UR14][R26.64+0x68], R173 ;  /* 0x000068ad1a009986 */ /* 0x000fe2000c10110e */
[----:B------:R-:W-:-:S03]  /*d010*/  ISETP.LT.OR P1, PT, R41, 0x71, !P2 ;  /* 0x000000712900780c */ /* 0x000fc60005721670 */
[----:B------:R1:W-:Y:S01]  /*d020*/  @!P5 STG.E.U8 desc[UR14][R26.64+0x69], R35 ;  /* 0x000069231a00d986 */ /* 0x0003e2000c10110e */
[----:B------:R-:W-:-:S03]  /*d030*/  ISETP.LT.OR P5, PT, R41, 0x72, !P2 ;  /* 0x000000722900780c */ /* 0x000fc600057a1670 */
[----:B------:R-:W-:Y:S01]  /*d040*/  @!P6 STG.E.U8 desc[UR14][R24.64+0x70], R171 ;  /* 0x000070ab1800e986 */ /* 0x000fe2000c10110e */
[----:B------:R-:W-:Y:S01]  /*d050*/  ISETP.LT.OR P6, PT, R41, 0x79, !P3 ;  /* 0x000000792900780c */ /* 0x000fe20005fc1670 */
[----:B------:R-:W-:Y:S01]  /*d060*/  FMUL R167, R167, UR20 ;  /* 0x00000014a7a77c20 */ /* 0x000fe20008400000 */
[----:B0-----:R-:W-:Y:S01]  /*d070*/  F2FP.SATFINITE.E5M2.F32.PACK_AB_MERGE_C R33, RZ, R170, RZ ;  /* 0x000000aaff21723e */ /* 0x001fe200048060ff */
[----:B------:R-:W-:Y:S01]  /*d080*/  FMUL R166, R166, UR20 ;  /* 0x00000014a6a67c20 */ /* 0x000fe20008400000 */
[----:B------:R-:W-:Y:S01]  /*d090*/  F2FP.SATFINITE.E5M2.F32.PACK_AB_MERGE_C R169, RZ, R169, RZ ;  /* 0x000000a9ffa9723e */ /* 0x000fe200048060ff */
[----:B------:R-:W-:Y:S01]  /*d0a0*/  FMUL R165, R165, UR20 ;  /* 0x00000014a5a57c20 */ /* 0x000fe20008400000 */
[----:B------:R-:W-:Y:S01]  /*d0b0*/  ISETP.LT.OR P3, PT, R41, 0x7a, !P3 ;  /* 0x0000007a2900780c */ /* 0x000fe20005f61670 */
[----:B------:R-:W-:Y:S01]  /*d0c0*/  FMUL R164, R164, UR20 ;  /* 0x00000014a4a47c20 */ /* 0x000fe20008400000 */
[----:B-1----:R-:W-:Y:S01]  /*d0d0*/  F2FP.SATFINITE.E5M2.F32.PACK_AB_MERGE_C R35, RZ, R168, RZ ;  /* 0x000000a8ff23723e */ /* 0x002fe200048060ff */
[----:B------:R0:W-:Y:S01]  /*d0e0*/  @!P0 STG.E.U8 desc[UR14][R24.64+0x71], R33 ;  /* 0x0000712118008986 */ /* 0x0001e2000c10110e */
[----:B------:R-:W-:-:S03]  /*d0f0*/  F2FP.SATFINITE.E5M2.F32.PACK_AB_MERGE_C R167, RZ, R167, RZ ;  /* 0x000000a7ffa7723e */ /* 0x000fc600048060ff */
[----:B------:R-:W-:Y:S01]  /*d100*/  @!P1 STG.E.U8 desc[UR14][R26.64+0x70], R169 ;  /* 0x000070a91a009986 */ /* 0x000fe2000c10110e */
[----:B------:R-:W-:-:S03]  /*d110*/  ISETP.GE.AND P1, PT, R42, 0x81, PT ;  /* 0x000000812a00780c */ /* 0x000fc60003f26270 */
[----:B------:R-:W-:Y:S01]  /*d120*/  @!P5 STG.E.U8 desc[UR14][R26.64+0x71], R35 ;  /* 0x000071231a00d986 */ /* 0x000fe2000c10110e */
[C---:B------:R-:W-:Y:S02]  /*d130*/  ISETP.LT.OR P5, PT, R41.reuse, 0x79, !P2 ;  /* 0x000000792900780c */ /* 0x040fe400057a1670 */
[C---:B------:R-:W-:Y:S01]  /*d140*/  ISETP.LT.OR P2, PT, R41.reuse, 0x7a, !P2 ;  /* 0x0000007a2900780c */ /* 0x040fe20005741670 */
[----:B------:R-:W-:Y:S01]  /*d150*/  @!P6 STG.E.U8 desc[UR14][R24.64+0x78], R167 ;  /* 0x000078a71800e986 */ /* 0x000fe2000c10110e */
[----:B------:R-:W-:Y:S02]  /*d160*/  F2FP.SATFINITE.E5M2.F32.PACK_AB_MERGE_C R37, RZ, R166, RZ ;  /* 0x000000a6ff25723e */ /* 0x000fe400048060ff */
[----:B------:R-:W-:Y:S01]  /*d170*/  ISETP.LT.OR P6, PT, R41, 0x1, !P1 ;  /* 0x000000012900780c */ /* 0x000fe20004fc1670 */
[----:B------:R-:W-:Y:S01]  /*d180*/  FMUL R163, R163, UR20 ;  /* 0x00000014a3a37c20 */ /* 0x000fe20008400000 */
[----:B------:R-:W-:Y:S01]  /*d190*/  FMUL R162, R162, UR20 ;  /* 0x00000014a2a27c20 */ /* 0x000fe20008400000 */
[----:B------:R1:W-:Y:S01]  /*d1a0*/  @!P3 STG.E.U8 desc[UR14][R24.64+0x79], R37 ;  /* 0x000079251800b986 */ /* 0x0003e2000c10110e */
[----:B------:R-:W-:-:S02]  /*d1b0*/  ISETP.LT.OR P3, PT, R41, 0x2, !P1 ;  /* 0x000000022900780c */ /* 0x000fc40004f61670 */
[----:B------:R-:W-:Y:S01]  /*d1c0*/  F2FP.SATFINITE.E5M2.F32.PACK_AB_MERGE_C R165, RZ, R165, RZ ;  /* 0x000000a5ffa5723e */ /* 0x000fe200048060ff */
[----:B------:R-:W-:Y:S01]  /*d1d0*/  FMUL R161, R161, UR20 ;  /* 0x00000014a1a17c20 */ /* 0x000fe20008400000 */
[----:B0-----:R-:W-:Y:S01]  /*d1e0*/  F2FP.SATFINITE.E5M2.F32.PACK_AB_MERGE_C R33, RZ, R164, RZ ;  /* 0x000000a4ff21723e */ /* 0x001fe200048060ff */
[----:B------:R-:W-:Y:S01]  /*d1f0*/  FMUL R160, R160, UR20 ;  /* 0x00000014a0a07c20 */ /* 0x000fe20008400000 */
[----:B------:R-:W-:Y:S01]  /*d200*/  F2FP.SATFINITE.E5M2.F32.PACK_AB_MERGE_C R163, RZ, R163, RZ ;  /* 0x000000a3ffa3723e */ /* 0x000fe200048060ff */
[----:B------:R-:W-:Y:S01]  /*d210*/  FMUL R158, R158, UR20 ;  /* 0x000000149e9e7c20 */ /* 0x000fe20008400000 */
[----:B------:R-:W-:Y:S01]  /*d220*/  ISETP.GE.AND P0, PT, R42, 0x89, PT ;  /* 0x000000892a00780c */ /* 0x000fe20003f06270 */
[----:B------:R-:W-:Y:S01]  /*d230*/  @!P5 STG.E.U8 desc[UR14][R26.64+0x78], R165 ;  /* 0x000078a51a00d986 */ /* 0x000fe2000c10110e */
[----:B-1----:R-:W-:-:S03]  /*d240*/  F2FP.SATFINITE.E5M2.F32.PACK_AB_MERGE_C R25, RZ, R162, RZ ;  /* 0x000000a2ff19723e */ /* 0x002fc600048060ff */
[----:B------:R0:W-:Y:S01]  /*d250*/  @!P2 STG.E.U8 desc[UR14][R26.64+0x79], R33 ;  /* 0x000079211a00a986 */ /* 0x0001e2000c10110e */
[----:B------:R-:W-:-:S03]  /*d260*/  ISETP.LT.OR P5, PT, R41, 0x1, !P0 ;  /* 0x000000012900780c */ /* 0x000fc600047a1670 */
[----:B------:R-:W-:Y:S01]  /*d270*/  @!P6 STG.E.U8 desc[UR14][R28.64], R163 ;  /* 0x000000a31c00e986 */ /* 0x000fe2000c10110e */
[C---:B------:R-:W-:Y:S02]  /*d280*/  ISETP.LT.OR P6, PT, R41.reuse, 0x2, !P0 ;  /* 0x000000022900780c */ /* 0x040fe400047c1670 */
[C---:B------:R-:W-:Y:S01]  /*d290*/  ISETP.LT.OR P2, PT, R41.reuse, 0xa, !P1 ;  /* 0x0000000a2900780c */ /* 0x040fe20004f41670 */
[----:B------:R1:W-:Y:S01]  /*d2a0*/  @!P3 STG.E.U8 desc[UR14][R28.64+0x1], R25 ;  /* 0x000001191c00b986 */ /* 0x0003e2000c10110e */
[----:B------:R-:W-:Y:S01]  /*d2b0*/  ISETP.LT.OR P3, PT, R41, 0x9, !P1 ;  /* 0x000000092900780c */ /* 0x000fe20004f61670 */
[----:B------:R-:W-:Y:S01]  /*d2c0*/  FMUL R159, R159, UR20 ;  /* 0x000000149f9f7c20 */ /* 0x000fe20008400000 */
[----:B------:R-:W-:Y:S01]  /*d2d0*/  F2FP.SATFINITE.E5M2.F32.PACK_AB_MERGE_C R161, RZ, R161, RZ ;  /* 0x000000a1ffa1723e */ /* 0x000fe200048060ff */
[----:B------:R-:W-:Y:S01]  /*d2e0*/  FMUL R157, R157, UR20 ;  /* 0x000000149d9d7c20 */ /* 0x000fe20008400000 */
[----:B0-----:R-:W-:Y:S01]  /*d2f0*/  F2FP.SATFINITE.E5M2.F32.PACK_AB_MERGE_C R27, RZ, R160, RZ ;  /* 0x000000a0ff1b723e */ /* 0x001fe200048060ff */
[----:B------:R-:W-:Y:S01]  /*d300*/  FMUL R156, R156, UR20 ;  /* 0x000000149c9c7c20 */ /* 0x000fe20008400000 */
[----:B------:R-:W-:Y:S01]  /*d310*/  F2FP.SATFINITE.E5M2.F32.PACK_AB_MERGE_C R159, RZ, R159, RZ ;  /* 0x0000009fff9f723e */ /* 0x000fe200048060ff */
[----:B------:R-:W-:Y:S01]  /*d320*/  @!P5 STG.E.U8 desc[UR14][R30.64], R161 ;  /* 0x000000a11e00d986 */ /* 0x000fe2000c10110e */
[----:B-1----:R-:W-:-:S03]  /*d330*/  F2FP.SATFINITE.E5M2.F32.PACK_AB_MERGE_C R25, RZ, R158, RZ ;  /* 0x0000009eff19723e */ /* 0x002fc600048060ff */
[----:B------:R0:W-:Y:S01]  /*d340*/  @!P6 STG.E.U8 desc[UR14][R30.64+0x1], R27 ;  /* 0x0000011b1e00e986 */ /* 0x0001e2000c10110e */
[C---:B------:R-:W-:Y:S02]  /*d350*/  ISETP.LT.OR P5, PT, R41.reuse, 0x9, !P0 ;  /* 0x000000092900780c */ /* 0x040fe400047a1670 */
[C---:B------:R-:W-:Y:S01]  /*d360*/  ISETP.LT.OR P6, PT, R41.reuse, 0xa, !P0 ;  /* 0x0000000a2900780c */ /* 0x040fe200047c1670 */
[----:B------:R1:W-:Y:S01]  /*d370*/  @!P2 STG.E.U8 desc[UR14][R28.64+0x9], R25 ;  /* 0x000009191c00a986 */ /* 0x0003e2000c10110e */
[C---:B------:R-:W-:Y:S01]  /*d380*/  ISETP.LT.OR P2, PT, R41.reuse, 0x12, !P1 ;  /* 0x000000122900780c */ /* 0x040fe20004f41670 */
[----:B------:R-:W-:Y:S02]  /*d390*/  FMUL R154, R154, UR20 ;  /* 0x000000149a9a7c20 */ /* 0x000fe40008400000 */
[----:B------:R-:W-:Y:S01]  /*d3a0*/  @!P3 STG.E.U8 desc[UR14][R28.64+0x8], R159 ;  /* 0x0000089f1c00b986 */ /* 0x000fe2000c10110e */
[----:B------:R-:W-:Y:S01]  /*d3b0*/  ISETP.LT.OR P3, PT, R41, 0x11, !P1 ;  /* 0x000000112900780c */ /* 0x000fe20004f61670 */
[----:B------:R-:W-:Y:S01]  /*d3c0*/  FMUL R155, R155, UR20 ;  /* 0x000000149b9b7c20 */ /* 0x000fe20008400000 */
[----:B------:R-:W-:Y:S01]  /*d3d0*/  F2FP.SATFINITE.E5M2.F32.PACK_AB_MERGE_C R157, RZ, R157, RZ ;  /* 0x0000009dff9d723e */ /* 0x000fe200048060ff */
[----:B------:R-:W-:Y:S01]  /*d3e0*/  FMUL R153, R153, UR20 ;  /* 0x0000001499997c20 */ /* 0x000fe20008400000 */
[----:B0-----:R-:W-:Y:S01]  /*d3f0*/  F2FP.SATFINITE.E5M2.F32.PACK_AB_MERGE_C R27, RZ, R156, RZ ;  /* 0x0000009cff1b723e */ /* 0x001fe200048060ff */
[----:B------:R-:W-:Y:S01]  /*d400*/  FMUL R152, R152, UR20 ;  /* 0x0000001498987c20 */ /* 0x000fe20008400000 */
[----:B------:R-:W-:Y:S01]  /*d410*/  FMUL R22, R22, UR20 ;  /* 0x0000001416167c20 */ /* 0x000fe20008400000 */
[----:B-1----:R-:W-:Y:S01]  /*d420*/  F2FP.SATFINITE.E5M2.F32.PACK_AB_MERGE_C R25, RZ, R154, RZ ;  /* 0x0000009aff19723e */ /* 0x002fe200048060ff */
[----:B------:R-:W-:Y:S01]  /*d430*/  @!P5 STG.E.U8 desc[UR14][R30.64+0x8], R157 ;  /* 0x0000089d1e00d986 */ /* 0x000fe2000c10110e */
[----:B------:R-:W-:-:S02]  /*d440*/  F2FP.SATFINITE.E5M2.F32.PACK_AB_MERGE_C R155, RZ, R155, RZ ;  /* 0x0000009bff9b723e */ /* 0x000fc400048060ff */
[C---:B------:R-:W-:Y:S01]  /*d450*/  ISETP.LT.OR P5, PT, R41.reuse, 0x11, !P0 ;  /* 0x000000112900780c */ /* 0x040fe200047a1670 */
[----:B------:R0:W-:Y:S01]  /*d460*/  @!P6 STG.E.U8 desc[UR14][R30.64+0x9], R27 ;  /* 0x0000091b1e00e986 */ /* 0x0001e2000c10110e */
[----:B------:R-:W-:-:S03]  /*d470*/  ISETP.LT.OR P6, PT, R41, 0x12, !P0 ;  /* 0x000000122900780c */ /* 0x000fc600047c1670 */
[----:B------:R1:W-:Y:S01]  /*d480*/  @!P2 STG.E.U8 desc[UR14][R28.64+0x11], R25 ;  /* 0x000011191c00a986 */ /* 0x0003e2000c10110e */
[----:B------:R-:W-:-:S03]  /*d490*/  ISETP.LT.OR P2, PT, R41, 0x1a, !P1 ;  /* 0x0000001a2900780c */ /* 0x000fc60004f41670 */
        /* <DEDUP_REMOVED lines=14> */
[----:B------:R-:W-:Y:S01]  /*d580*/  @!P2 STG.E.U8 desc[UR14][R28.64+0x19], R25 ;  /* 0x000019191c00a986 */ /* 0x000fe2000c10110e */
[----:B------:R-:W-:-:S03]  /*d590*/  ISETP.LT.OR P2, PT, R41, 0x22, !P1 ;  /* 0x000000222900780c */ /* 0x000fc60004f41670 */
        /* <DEDUP_REMOVED lines=8> */
[----:B------:R0:W-:Y:S01]  /*d620*/  @!P5 STG.E.U8 desc[UR14][R30.64+0x18], R21 ;  /* 0x000018151e00d986 */ /* 0x0001e2000c10110e */
[----:B-1----:R-:W-:-:S03]  /*d630*/  F2FP.SATFINITE.E5M2.F32.PACK_AB_MERGE_C R23, RZ, R18, RZ ;  /* 0x00000012ff17723e */ /* 0x002fc600048060ff */
[----:B------:R-:W-:Y:S01]  /*d640*/  @!P6 STG.E.U8 desc[UR14][R30.64+0x19], R27 ;  /* 0x0000191b1e00e986 */ /* 0x000fe2000c10110e */
[C---:B------:R-:W-:Y:S02]  /*d650*/  ISETP.LT.OR P5, PT, R41.reuse, 0x21, !P0 ;  /* 0x000000212900780c */ /* 0x040fe400047a1670 */
[C---:B------:R-:W-:Y:S01]  /*d660*/  ISETP.LT.OR P6, PT, R41.reuse, 0x22, !P0 ;  /* 0x000000222900780c */ /* 0x040fe200047c1670 */
[----:B------:R-:W-:Y:S01]  /*d670*/  @!P2 STG.E.U8 desc[UR14][R28.64+0x21], R23 ;  /* 0x000021171c00a986 */ /* 0x000fe2000c10110e */
[C---:B------:R-:W-:Y:S01]  /*d680*/  ISETP.LT.OR P2, PT, R41.reuse, 0x2a, !P1 ;  /* 0x0000002a2900780c */ /* 0x040fe20004f41670 */
[----:B------:R-:W-:Y:S02]  /*d690*/  FMUL R14, R14, UR20 ;  /* 0x000000140e0e7c20 */ /* 0x000fe40008400000 */
        /* <DEDUP_REMOVED lines=20> */
[----:B------:R-:W4:Y:S01]  /*d7e0*/  LDL.LU R222, [R1+0x1c] ;  /* 0x00001c0001de7983 */ /* 0x000f220000300800 */
[----:B0-----:R-:W-:-:S02]  /*d7f0*/  F2FP.SATFINITE.E5M2.F32.PACK_AB_MERGE_C R17, RZ, R10, RZ ;  /* 0x0000000aff11723e */ /* 0x001fc400048060ff */
[----:B-1----:R-:W-:Y:S01]  /*d800*/  F2FP.SATFINITE.E5M2.F32.PACK_AB_MERGE_C R15, RZ, R12, RZ ;  /* 0x0000000cff0f723e */ /* 0x002fe200048060ff */
[----:B------:R0:W-:Y:S01]  /*d810*/  @!P5 STG.E.U8 desc[UR14][R30.64+0x28], R13 ;  /* 0x0000280d1e00d986 */ /* 0x0001e2000c10110e */
[----:B------:R-:W-:Y:S02]  /*d820*/  F2FP.SATFINITE.E5M2.F32.PACK_AB_MERGE_C R11, RZ, R11, RZ ;  /* 0x0000000bff0b723e */ /* 0x000fe400048060ff */
[C---:B------:R-:W-:Y:S01]  /*d830*/  ISETP.LT.OR P5, PT, R41.reuse, 0x31, !P0 ;  /* 0x000000312900780c */ /* 0x040fe200047a1670 */
[----:B------:R-:W-:Y:S01]  /*d840*/  @!P6 STG.E.U8 desc[UR14][R30.64+0x29], R15 ;  /* 0x0000290f1e00e986 */ /* 0x000fe2000c10110e */
[----:B------:R-:W-:-:S03]  /*d850*/  ISETP.LT.OR P6, PT, R41, 0x32, !P0 ;  /* 0x000000322900780c */ /* 0x000fc600047c1670 */
[----:B------:R-:W-:Y:S01]  /*d860*/  @!P2 STG.E.U8 desc[UR14][R28.64+0x31], R17 ;  /* 0x000031111c00a986 */ /* 0x000fe2000c10110e */
[----:B------:R-:W-:Y:S01]  /*d870*/  ISETP.LT.OR P2, PT, R41, 0x3a, !P1 ;  /* 0x0000003a2900780c */ /* 0x000fe20004f41670 */
[----:B------:R-:W-:Y:S01]  /*d880*/  FMUL R9, R9, UR20 ;  /* 0x0000001409097c20 */ /* 0x000fe20008400000 */
[----:B------:R-:W-:Y:S01]  /*d890*/  FMUL R8, R8, UR20 ;  /* 0x0000001408087c20 */ /* 0x000fe20008400000 */
[----:B------:R-:W4:Y:S01]  /*d8a0*/  LDL.LU R220, [R1+0x18] ;  /* 0x0000180001dc7983 */ /* 0x000f220000300800 */
[----:B------:R-:W-:-:S03]  /*d8b0*/  FMUL R6, R6, UR20 ;  /* 0x0000001406067c20 */ /* 0x000fc60008400000 */
[----:B------:R-:W4:Y:S01]  /*d8c0*/  LDL.LU R223, [R1+0x14] ;  /* 0x0000140001df7983 */ /* 0x000f220000300800 */
[----:B------:R-:W-:-:S03]  /*d8d0*/  F2FP.SATFINITE.E5M2.F32.PACK_AB_MERGE_C R9, RZ, R9, RZ ;  /* 0x00000009ff09723e */ /* 0x000fc600048060ff */
[----:B------:R-:W4:Y:S01]  /*d8e0*/  LDL.LU R221, [R1+0x10] ;  /* 0x0000100001dd7983 */ /* 0x000f220000300800 */
[----:B0-----:R-:W-:Y:S01]  /*d8f0*/  F2FP.SATFINITE.E5M2.F32.PACK_AB_MERGE_C R13, RZ, R8, RZ ;  /* 0x00000008ff0d723e */ /* 0x001fe200048060ff */
[----:B------:R-:W-:Y:S01]  /*d900*/  FMUL R7, R7, UR20 ;  /* 0x0000001407077c20 */ /* 0x000fe20008400000 */
[----:B-----5:R-:W-:Y:S01]  /*d910*/  FMUL R0, R0, UR20 ;  /* 0x0000001400007c20 */ /* 0x020fe20008400000 */
[----:B------:R0:W-:Y:S01]  /*d920*/  @!P3 STG.E.U8 desc[UR14][R28.64+0x30], R11 ;  /* 0x0000300b1c00b986 */ /* 0x0001e2000c10110e */
[----:B------:R-:W-:Y:S01]  /*d930*/  ISETP.LT.OR P3, PT, R41, 0x39, !P1 ;  /* 0x000000392900780c */ /* 0x000fe20004f61670 */
[----:B------:R-:W-:Y:S01]  /*d940*/  FMUL R2, R2, UR20 ;  /* 0x0000001402027c20 */ /* 0x000fe20008400000 */
[----:B------:R-:W-:Y:S01]  /*d950*/  F2FP.SATFINITE.E5M2.F32.PACK_AB_MERGE_C R7, RZ, R7, RZ ;  /* 0x00000007ff07723e */ /* 0x000fe200048060ff */
[----:B------:R1:W-:Y:S01]  /*d960*/  @!P5 STG.E.U8 desc[UR14][R30.64+0x30], R9 ;  /* 0x000030091e00d986 */ /* 0x0003e2000c10110e */
[----:B------:R-:W-:Y:S01]  /*d970*/  FMUL R3, R3, UR20 ;  /* 0x0000001403037c20 */ /* 0x000fe20008400000 */
[----:B------:R-:W-:Y:S01]  /*d980*/  FMUL R4, R4, UR20 ;  /* 0x0000001404047c20 */ /* 0x000fe20008400000 */
[C---:B------:R-:W-:Y:S01]  /*d990*/  ISETP.LT.OR P5, PT, R41.reuse, 0x39, !P0 ;  /* 0x000000392900780c */ /* 0x040fe200047a1670 */
[----:B------:R3:W-:Y:S01]  /*d9a0*/  @!P6 STG.E.U8 desc[UR14][R30.64+0x31], R13 ;  /* 0x0000310d1e00e986 */ /* 0x0007e2000c10110e */
[----:B------:R-:W-:Y:S01]  /*d9b0*/  ISETP.LT.OR P6, PT, R41, 0x3a, !P0 ;  /* 0x0000003a2900780c */ /* 0x000fe200047c1670 */
[----:B------:R-:W-:Y:S01]  /*d9c0*/  FMUL R5, R5, UR20 ;  /* 0x0000001405057c20 */ /* 0x000fe20008400000 */
[----:B0-----:R-:W-:-:S03]  /*d9d0*/  F2FP.SATFINITE.E5M2.F32.PACK_AB_MERGE_C R11, RZ, R6, RZ ;  /* 0x00000006ff0b723e */ /* 0x001fc600048060ff */
[----:B------:R0:W-:Y:S01]  /*d9e0*/  @!P3 STG.E.U8 desc[UR14][R28.64+0x38], R7 ;  /* 0x000038071c00b986 */ /* 0x0001e2000c10110e */
[----:B------:R-:W-:Y:S02]  /*d9f0*/  ISETP.LT.OR P3, PT, R41, 0x41, !P1 ;  /* 0x000000412900780c */ /* 0x000fe40004f61670 */
[----:B-1----:R-:W-:Y:S01]  /*da00*/  F2FP.SATFINITE.E5M2.F32.PACK_AB_MERGE_C R9, RZ, R4, RZ ;  /* 0x00000004ff09723e */ /* 0x002fe200048060ff */
[----:B------:R1:W-:Y:S01]  /*da10*/  @!P2 STG.E.U8 desc[UR14][R28.64+0x39], R11 ;  /* 0x0000390b1c00a986 */ /* 0x0003e2000c10110e */
[----:B--2---:R-:W-:Y:S01]  /*da20*/  FMUL R4, R226, UR20 ;  /* 0x00000014e2047c20 */ /* 0x004fe20008400000 */
[----:B---3--:R-:W-:Y:S01]  /*da30*/  F2FP.SATFINITE.E5M2.F32.PACK_AB_MERGE_C R13, RZ, R0, RZ ;  /* 0x00000000ff0d723e */ /* 0x008fe200048060ff */
[----:B------:R-:W-:Y:S01]  /*da40*/  FMUL R0, R225, UR20 ;  /* 0x00000014e1007c20 */ /* 0x000fe20008400000 */
[----:B------:R-:W-:Y:S01]  /*da50*/  F2FP.SATFINITE.E5M2.F32.PACK_AB_MERGE_C R5, RZ, R5, RZ ;  /* 0x00000005ff05723e */ /* 0x000fe200048060ff */
[----:B------:R-:W2:Y:S01]  /*da60*/  LDL.LU R225, [R1+0x20] ;  /* 0x0000200001e17983 */ /* 0x000ea20000300800 */
[----:B------:R-:W-:-:S02]  /*da70*/  ISETP.LT.OR P2, PT, R41, 0x42, !P1 ;  /* 0x000000422900780c */ /* 0x000fc40004f41670 */
[----:B0-----:R-:W-:Y:S01]  /*da80*/  F2FP.SATFINITE.E5M2.F32.PACK_AB_MERGE_C R7, RZ, R3, RZ ;  /* 0x00000003ff07723e */ /* 0x001fe200048060ff */
[----:B------:R-:W-:Y:S01]  /*da90*/  FMUL R3, R224, UR20 ;  /* 0x00000014e0037c20 */ /* 0x000fe20008400000 */
[----:B------:R0:W-:Y:S01]  /*daa0*/  @!P5 STG.E.U8 desc[UR14][R30.64+0x38], R5 ;  /* 0x000038051e00d986 */ /* 0x0001e2000c10110e */
[----:B------:R-:W-:Y:S02]  /*dab0*/  ISETP.LT.OR P5, PT, R41, 0x41, !P0 ;  /* 0x000000412900780c */ /* 0x000fe400047a1670 */
[----:B-1----:R-:W-:Y:S01]  /*dac0*/  F2FP.SATFINITE.E5M2.F32.PACK_AB_MERGE_C R11, RZ, R2, RZ ;  /* 0x00000002ff0b723e */ /* 0x002fe200048060ff */
[----:B----4-:R-:W-:Y:S01]  /*dad0*/  FMUL R2, R227, UR20 ;  /* 0x00000014e3027c20 */ /* 0x010fe20008400000 */
[----:B------:R-:W-:Y:S01]  /*dae0*/  @!P6 STG.E.U8 desc[UR14][R30.64+0x39], R9 ;  /* 0x000039091e00e986 */ /* 0x000fe2000c10110e */
[----:B------:R-:W-:-:S03]  /*daf0*/  ISETP.LT.OR P6, PT, R41, 0x42, !P0 ;  /* 0x000000422900780c */ /* 0x000fc600047c1670 */
[----:B------:R-:W3:Y:S04]  /*db00*/  LDL.LU R227, [R1+0x24] ;  /* 0x0000240001e37983 */ /* 0x000ee80000300800 */
[----:B------:R-:W4:Y:S04]  /*db10*/  LDL.LU R224, [R1+0x28] ;  /* 0x0000280001e07983 */ /* 0x000f280000300800 */
[----:B------:R-:W4:Y:S04]  /*db20*/  LDL.LU R226, [R1+0x2c] ;  /* 0x00002c0001e27983 */ /* 0x000f280000300800 */
[----:B------:R1:W-:Y:S01]  /*db30*/  @!P3 STG.E.U8 desc[UR14][R28.64+0x40], R7 ;  /* 0x000040071c00b986 */ /* 0x0003e2000c10110e */
[----:B------:R-:W-:-:S02]  /*db40*/  ISETP.LT.OR P3, PT, R41, 0x49, !P1 ;  /* 0x000000492900780c */ /* 0x000fc40004f61670 */
[----:B0-----:R-:W-:Y:S01]  /*db50*/  F2FP.SATFINITE.E5M2.F32.PACK_AB_MERGE_C R5, RZ, R0, RZ ;  /* 0x00000000ff05723e */ /* 0x001fe200048060ff */
[----:B------:R0:W-:Y:S01]  /*db60*/  @!P2 STG.E.U8 desc[UR14][R28.64+0x41], R11 ;  /* 0x0000410b1c00a986 */ /* 0x0001e2000c10110e */
[----:B------:R-:W-:-:S03]  /*db70*/  ISETP.LT.OR P2, PT, R41, 0x4a, !P1 ;  /* 0x0000004a2900780c */ /* 0x000fc60004f41670 */
[----:B------:R-:W-:Y:S01]  /*db80*/  @!P5 STG.E.U8 desc[UR14][R30.64+0x40], R13 ;  /* 0x0000400d1e00d986 */ /* 0x000fe2000c10110e */
[----:B-1----:R-:W-:-:S03]  /*db90*/  F2FP.SATFINITE.E5M2.F32.PACK_AB_MERGE_C R7, RZ, R2, RZ ;  /* 0x00000002ff07723e */ /* 0x002fc600048060ff */
[----:B------:R1:W-:Y:S01]  /*dba0*/  @!P6 STG.E.U8 desc[UR14][R30.64+0x41], R5 ;  /* 0x000041051e00e986 */ /* 0x0003e2000c10110e */
[C---:B------:R-:W-:Y:S02]  /*dbb0*/  ISETP.LT.OR P5, PT, R41.reuse, 0x49, !P0 ;  /* 0x000000492900780c */ /* 0x040fe400047a1670 */
[C---:B------:R-:W-:Y:S01]  /*dbc0*/  ISETP.LT.OR P6, PT, R41.reuse, 0x4a, !P0 ;  /* 0x0000004a2900780c */ /* 0x040fe200047c1670 */
[----:B------:R1:W-:Y:S01]  /*dbd0*/  @!P3 STG.E.U8 desc[UR14][R28.64+0x48], R7 ;  /* 0x000048071c00b986 */ /* 0x0003e2000c10110e */
[----:B------:R-:W-:Y:S02]  /*dbe0*/  ISETP.LT.OR P3, PT, R41, 0x51, !P1 ;  /* 0x000000512900780c */ /* 0x000fe40004f61670 */
[----:B------:R-:W-:Y:S02]  /*dbf0*/  F2FP.SATFINITE.E5M2.F32.PACK_AB_MERGE_C R9, RZ, R3, RZ ;  /* 0x00000003ff09723e */ /* 0x000fe400048060ff */
[----:B0-----:R-:W-:-:S03]  /*dc00*/  F2FP.SATFINITE.E5M2.F32.PACK_AB_MERGE_C R11, RZ, R4, RZ ;  /* 0x00000004ff0b723e */ /* 0x001fc600048060ff */
[----:B------:R0:W-:Y:S04]  /*dc10*/  @!P2 STG.E.U8 desc[UR14][R28.64+0x49], R9 ;  /* 0x000049091c00a986 */ /* 0x0001e8000c10110e */
[----:B------:R-:W-:Y:S01]  /*dc20*/  @!P5 STG.E.U8 desc[UR14][R30.64+0x48], R11 ;  /* 0x0000480b1e00d986 */ /* 0x000fe2000c10110e */
[----:B------:R-:W-:Y:S01]  /*dc30*/  FMUL R2, R223, UR20 ;  /* 0x00000014df027c20 */ /* 0x000fe20008400000 */
[----:B------:R-:W-:Y:S02]  /*dc40*/  FMUL R0, R221, UR20 ;  /* 0x00000014dd007c20 */ /* 0x000fe40008400000 */
[----:B------:R-:W4:Y:S04]  /*dc50*/  LDL.LU R221, [R1+0x30] ;  /* 0x0000300001dd7983 */ /* 0x000f280000300800 */
[----:B------:R-:W4:Y:S01]  /*dc60*/  LDL.LU R223, [R1+0x34] ;  /* 0x0000340001df7983 */ /* 0x000f220000300800 */
[----:B-1----:R-:W-:Y:S01]  /*dc70*/  F2FP.SATFINITE.E5M2.F32.PACK_AB_MERGE_C R5, RZ, R0, RZ ;  /* 0x00000000ff05723e */ /* 0x002fe200048060ff */
[----:B------:R-:W-:Y:S01]  /*dc80*/  FMUL R0, R222, UR20 ;  /* 0x00000014de007c20 */ /* 0x000fe20008400000 */
[----:B------:R-:W-:Y:S01]  /*dc90*/  FMUL R3, R220, UR20 ;  /* 0x00000014dc037c20 */ /* 0x000fe20008400000 */
[----:B------:R-:W-:Y:S01]  /*dca0*/  F2FP.SATFINITE.E5M2.F32.PACK_AB_MERGE_C R7, RZ, R2, RZ ;  /* 0x00000002ff07723e */ /* 0x000fe200048060ff */
[----:B------:R-:W4:Y:S02]  /*dcb0*/  LDL.LU R220, [R1+0x38] ;  /* 0x0000380001dc7983 */ /* 0x000f240000300800 */
[----:B------:R-:W-:-:S02]  /*dcc0*/  F2FP.SATFINITE.E5M2.F32.PACK_AB_MERGE_C R13, RZ, R0, RZ ;  /* 0x00000000ff0d723e */ /* 0x000fc400048060ff */
[----:B------:R-:W4:Y:S01]  /*dcd0*/  LDL.LU R222, [R1+0x3c] ;  /* 0x00003c0001de7983 */ /* 0x000f220000300800 */
[----:B0-----:R-:W-:-:S03]  /*dce0*/  F2FP.SATFINITE.E5M2.F32.PACK_AB_MERGE_C R9, RZ, R3, RZ ;  /* 0x00000003ff09723e */ /* 0x001fc600048060ff */
[----:B------:R-:W-:Y:S04]  /*dcf0*/  @!P6 STG.E.U8 desc[UR14][R30.64+0x49], R5 ;  /* 0x000049051e00e986 */ /* 0x000fe8000c10110e */
[----:B------:R0:W-:Y:S01]  /*dd00*/  @!P3 STG.E.U8 desc[UR14][R28.64+0x50], R7 ;  /* 0x000050071c00b986 */ /* 0x0001e2000c10110e */
[----:B--2---:R-:W-:-:S03]  /*dd10*/  FMUL R2, R225, UR20 ;  /* 0x00000014e1027c20 */ /* 0x004fc60008400000 */
[----:B------:R-:W2:Y:S01]  /*dd20*/  LDL.LU R225, [R1+0x40] ;  /* 0x0000400001e17983 */ /* 0x000ea20000300800 */
[----:B---3--:R-:W-:-:S03]  /*dd30*/  FMUL R0, R227, UR20 ;  /* 0x00000014e3007c20 */ /* 0x008fc60008400000 */
[----:B------:R-:W3:Y:S01]  /*dd40*/  LDL.LU R227, [R1+0x44] ;  /* 0x0000440001e37983 */ /* 0x000ee20000300800 */
[----:B----4-:R-:W-:Y:S01]  /*dd50*/  FMUL R3, R224, UR20 ;  /* 0x00000014e0037c20 */ /* 0x010fe20008400000 */
[----:B0-----:R-:W-:Y:S02]  /*dd60*/  F2FP.SATFINITE.E5M2.F32.PACK_AB_MERGE_C R7, RZ, R0, RZ ;  /* 0x00000000ff07723e */ /* 0x001fe400048060ff */
[----:B------:R-:W4:Y:S01]  /*dd70*/  LDL.LU R224, [R1+0x48] ;  /* 0x0000480001e07983 */ /* 0x000f220000300800 */
[----:B------:R-:W-:-:S03]  /*dd80*/  FMUL R0, R226, UR20 ;  /* 0x00000014e2007c20 */ /* 0x000fc60008400000 */
[----:B------:R-:W4:Y:S01]  /*dd90*/  LDL.LU R226, [R1+0x4c] ;  /* 0x00004c0001e27983 */ /* 0x000f220000300800 */
[C---:B------:R-:W-:Y:S02]  /*dda0*/  ISETP.LT.OR P2, PT, R41.reuse, 0x52, !P1 ;  /* 0x000000522900780c */ /* 0x040fe40004f41670 */
[C---:B------:R-:W-:Y:S01]  /*ddb0*/  ISETP.LT.OR P6, PT, R41.reuse, 0x52, !P0 ;  /* 0x000000522900780c */ /* 0x040fe200047c1670 */
[----:B------:R-:W4:Y:S01]  /*ddc0*/  LDL.LU R218, [R1+0x50] ;  /* 0x0000500001da7983 */ /* 0x000f220000300800 */
[----:B------:R-:W-:Y:S02]  /*ddd0*/  F2FP.SATFINITE.E5M2.F32.PACK_AB_MERGE_C R5, RZ, R2, RZ ;  /* 0x00000002ff05723e */ /* 0x000fe400048060ff */
[C---:B------:R-:W-:Y:S02]  /*dde0*/  ISETP.LT.OR P5, PT, R41.reuse, 0x51, !P0 ;  /* 0x000000512900780c */ /* 0x040fe400047a1670 */
[----:B------:R-:W-:Y:S02]  /*ddf0*/  F2FP.SATFINITE.E5M2.F32.PACK_AB_MERGE_C R11, RZ, R0, RZ ;  /* 0x00000000ff0b723e */ /* 0x000fe400048060ff */
[----:B------:R-:W-:-:S03]  /*de00*/  ISETP.LT.OR P3, PT, R41, 0x59, !P1 ;  /* 0x000000592900780c */ /* 0x000fc60004f61670 */
[----:B------:R0:W-:Y:S01]  /*de10*/  @!P2 STG.E.U8 desc[UR14][R28.64+0x51], R9 ;  /* 0x000051091c00a986 */ /* 0x0001e2000c10110e */
[----:B------:R-:W-:-:S03]  /*de20*/  ISETP.LT.OR P2, PT, R41, 0x5a, !P1 ;  /* 0x0000005a2900780c */ /* 0x000fc60004f41670 */
[----:B------:R1:W-:Y:S01]  /*de30*/  @!P6 STG.E.U8 desc[UR14][R30.64+0x51], R5 ;  /* 0x000051051e00e986 */ /* 0x0003e2000c10110e */
[----:B------:R-:W-:-:S03]  /*de40*/  ISETP.LT.OR P6, PT, R41, 0x5a, !P0 ;  /* 0x0000005a2900780c */ /* 0x000fc600047c1670 */
[----:B------:R-:W-:Y:S01]  /*de50*/  @!P5 STG.E.U8 desc[UR14][R30.64+0x50], R13 ;  /* 0x0000500d1e00d986 */ /* 0x000fe2000c10110e */
[----:B0-----:R-:W-:-:S03]  /*de60*/  F2FP.SATFINITE.E5M2.F32.PACK_AB_MERGE_C R9, RZ, R3, RZ ;  /* 0x00000003ff09723e */ /* 0x001fc600048060ff */
[----:B------:R0:W-:Y:S04]  /*de70*/  @!P3 STG.E.U8 desc[UR14][R28.64+0x58], R7 ;  /* 0x000058071c00b986 */ /* 0x0001e8000c10110e */
[----:B------:R0:W-:Y:S01]  /*de80*/  @!P2 STG.E.U8 desc[UR14][R28.64+0x59], R9 ;  /* 0x000059091c00a986 */ /* 0x0001e2000c10110e */
[----:B------:R-:W-:-:S03]  /*de90*/  FMUL R0, R221, UR20 ;  /* 0x00000014dd007c20 */ /* 0x000fc60008400000 */
[----:B------:R-:W4:Y:S01]  /*dea0*/  LDL.LU R221, [R1+0x54] ;  /* 0x0000540001dd7983 */ /* 0x000f220000300800 */
[----:B------:R-:W-:-:S03]  /*deb0*/  FMUL R2, R223, UR20 ;  /* 0x00000014df027c20 */ /* 0x000fc60008400000 */
[----:B------:R-:W4:Y:S01]  /*dec0*/  LDL.LU R223, [R1+0x58] ;  /* 0x0000580001df7983 */ /* 0x000f220000300800 */
[----:B-1----:R-:W-:Y:S01]  /*ded0*/  F2FP.SATFINITE.E5M2.F32.PACK_AB_MERGE_C R5, RZ, R0, RZ ;  /* 0x00000000ff05723e */ /* 0x002fe200048060ff */
[----:B------:R-:W-:Y:S02]  /*dee0*/  FMUL R3, R220, UR20 ;  /* 0x00000014dc037c20 */ /* 0x000fe40008400000 */
[----:B------:R-:W4:Y:S01]  /*def0*/  LDL.LU R220, [R1+0x5c] ;  /* 0x00005c0001dc7983 */ /* 0x000f220000300800 */
[----:B0-----:R-:W-:Y:S01]  /*df00*/  F2FP.SATFINITE.E5M2.F32.PACK_AB_MERGE_C R7, RZ, R2, RZ ;  /* 0x00000002ff07723e */ /* 0x001fe200048060ff */
[----:B------:R-:W-:Y:S01]  /*df10*/  FMUL R4, R222, UR20 ;  /* 0x00000014de047c20 */ /* 0x000fe20008400000 */
[----:B------:R-:W-:Y:S01]  /*df20*/  F2FP.SATFINITE.E5M2.F32.PACK_AB_MERGE_C R9, RZ, R3, RZ ;  /* 0x00000003ff09723e */ /* 0x000fe200048060ff */
[----:B------:R-:W4:Y:S04]  /*df30*/  LDL.LU R222, [R1+0x60] ;  /* 0x0000600001de7983 */ /* 0x000f280000300800 */
[----:B------:R0:W-:Y:S01]  /*df40*/  @!P6 STG.E.U8 desc[UR14][R30.64+0x59], R5 ;  /* 0x000059051e00e986 */ /* 0x0001e2000c10110e */
[----:B--2---:R-:W-:-:S03]  /*df50*/  FMUL R0, R225, UR20 ;  /* 0x00000014e1007c20 */ /* 0x004fc60008400000 */
[----:B------:R-:W2:Y:S02]  /*df60*/  LDL.LU R225, [R1+0x64] ;  /* 0x0000640001e17983 */ /* 0x000ea40000300800 */
[----:B0-----:R-:W-:Y:S01]  /*df70*/  F2FP.SATFINITE.E5M2.F32.PACK_AB_MERGE_C R5, RZ, R0, RZ ;  /* 0x00000000ff05723e */ /* 0x001fe200048060ff */
[----:B---3--:R-:W-:Y:S02]  /*df80*/  FMUL R2, R227, UR20 ;  /* 0x00000014e3027c20 */ /* 0x008fe40008400000 */
[----:B------:R-:W3:Y:S01]  /*df90*/  LDL.LU R227, [R1+0x68] ;  /* 0x0000680001e37983 */ /* 0x000ee20000300800 */
[----:B----4-:R-:W-:-:S03]  /*dfa0*/  FMUL R3, R224, UR20 ;  /* 0x00000014e0037c20 */ /* 0x010fc60008400000 */
[----:B------:R-:W4:Y:S01]  /*dfb0*/  LDL.LU R224, [R1+0x6c] ;  /* 0x00006c0001e07983 */ /* 0x000f220000300800 */
[----:B------:R-:W-:-:S03]  /*dfc0*/  FMUL R0, R226, UR20 ;  /* 0x00000014e2007c20 */ /* 0x000fc60008400000 */
[----:B------:R-:W4:Y:S01]  /*dfd0*/  LDL.LU R226, [R1+0x70] ;  /* 0x0000700001e27983 */ /* 0x000f220000300800 */
[C---:B------:R-:W-:Y:S02]  /*dfe0*/  ISETP.LT.OR P5, PT, R41.reuse, 0x59, !P0 ;  /* 0x000000592900780c */ /* 0x040fe400047a1670 */
[C---:B------:R-:W-:Y:S02]  /*dff0*/  ISETP.LT.OR P2, PT, R41.reuse, 0x62, !P1 ;  /* 0x000000622900780c */ /* 0x040fe40004f41670 */
[C---:B------:R-:W-:Y:S02]  /*e000*/  ISETP.LT.OR P3, PT, R41.reuse, 0x61, !P1 ;  /* 0x000000612900780c */ /* 0x040fe40004f61670 */
[----:B------:R-:W-:-:S07]  /*e010*/  ISETP.LT.OR P6, PT, R41, 0x62, !P0 ;  /* 0x000000622900780c */ /* 0x000fce00047c1670 */
[----:B------:R-:W-:Y:S01]  /*e020*/  @!P5 STG.E.U8 desc[UR14][R30.64+0x58], R11 ;  /* 0x0000580b1e00d986 */ /* 0x000fe2000c10110e */
[----:B------:R-:W-:-:S03]  /*e030*/  ISETP.LT.OR P5, PT, R41, 0x61, !P0 ;  /* 0x000000612900780c */ /* 0x000fc600047a1670 */
[----:B------:R0:W-:Y:S01]  /*e040*/  @!P2 STG.E.U8 desc[UR14][R28.64+0x61], R9 ;  /* 0x000061091c00a986 */ /* 0x0001e2000c10110e */
[----:B------:R-:W-:-:S03]  /*e050*/  ISETP.LT.OR P2, PT, R41, 0x6a, !P1 ;  /* 0x0000006a2900780c */ /* 0x000fc60004f41670 */
[----:B------:R1:W-:Y:S01]  /*e060*/  @!P3 STG.E.U8 desc[UR14][R28.64+0x60], R7 ;  /* 0x000060071c00b986 */ /* 0x0003e2000c10110e */
[----:B------:R-:W-:Y:S02]  /*e070*/  ISETP.LT.OR P3, PT, R41, 0x69, !P1 ;  /* 0x000000692900780c */ /* 0x000fe40004f61670 */
[----:B------:R-:W-:Y:S01]  /*e080*/  F2FP.SATFINITE.E5M2.F32.PACK_AB_MERGE_C R13, RZ, R4, RZ ;  /* 0x00000004ff0d723e */ /* 0x000fe200048060ff */
[----:B------:R1:W-:Y:S01]  /*e090*/  @!P6 STG.E.U8 desc[UR14][R30.64+0x61], R5 ;  /* 0x000061051e00e986 */ /* 0x0003e2000c10110e */
[----:B0-----:R-:W-:-:S03]  /*e0a0*/  F2FP.SATFINITE.E5M2.F32.PACK_AB_MERGE_C R9, RZ, R3, RZ ;  /* 0x00000003ff09723e */ /* 0x001fc600048060ff */
[----:B------:R-:W-:Y:S01]  /*e0b0*/  @!P5 STG.E.U8 desc[UR14][R30.64+0x60], R13 ;  /* 0x0000600d1e00d986 */ /* 0x000fe2000c10110e */
[----:B-1----:R-:W-:-:S03]  /*e0c0*/  F2FP.SATFINITE.E5M2.F32.PACK_AB_MERGE_C R7, RZ, R2, RZ ;  /* 0x00000002ff07723e */ /* 0x002fc600048060ff */
[----:B------:R-:W-:Y:S01]  /*e0d0*/  @!P2 STG.E.U8 desc[UR14][R28.64+0x69], R9 ;  /* 0x000069091c00a986 */ /* 0x000fe2000c10110e */
[C---:B------:R-:W-:Y:S02]  /*e0e0*/  ISETP.LT.OR P5, PT, R41.reuse, 0x69, !P0 ;  /* 0x000000692900780c */ /* 0x040fe400047a1670 */
[C---:B------:R-:W-:Y:S01]  /*e0f0*/  ISETP.LT.OR P6, PT, R41.reuse, 0x6a, !P0 ;  /* 0x0000006a2900780c */ /* 0x040fe200047c1670 */
[----:B------:R0:W-:Y:S01]  /*e100*/  @!P3 STG.E.U8 desc[UR14][R28.64+0x68], R7 ;  /* 0x000068071c00b986 */ /* 0x0001e2000c10110e */
[C---:B------:R-:W-:Y:S01]  /*e110*/  ISETP.LT.OR P2, PT, R41.reuse, 0x72, !P1 ;  /* 0x000000722900780c */ /* 0x040fe20004f41670 */
[----:B------:R-:W-:Y:S01]  /*e120*/  FMUL R2, R218, UR20 ;  /* 0x00000014da027c20 */ /* 0x000fe20008400000 */
[----:B------:R-:W-:Y:S02]  /*e130*/  ISETP.LT.OR P3, PT, R41, 0x71, !P1 ;  /* 0x000000712900780c */ /* 0x000fe40004f61670 */
[----:B------:R-:W-:Y:S02]  /*e140*/  F2FP.SATFINITE.E5M2.F32.PACK_AB_MERGE_C R11, RZ, R0, RZ ;  /* 0x00000000ff0b723e */ /* 0x000fe400048060ff */
[----:B------:R-:W-:-:S03]  /*e150*/  F2FP.SATFINITE.E5M2.F32.PACK_AB_MERGE_C R5, RZ, R2, RZ ;  /* 0x00000002ff05723e */ /* 0x000fc600048060ff */
[----:B------:R-:W-:Y:S01]  /*e160*/  @!P5 STG.E.U8 desc[UR14][R30.64+0x68], R11 ;  /* 0x0000680b1e00d986 */ /* 0x000fe2000c10110e */
[----:B------:R-:W-:-:S03]  /*e170*/  ISETP.LT.OR P5, PT, R41, 0x71, !P0 ;  /* 0x000000712900780c */ /* 0x000fc600047a1670 */
[----:B------:R-:W-:Y:S01]  /*e180*/  @!P6 STG.E.U8 desc[UR14][R30.64+0x69], R5 ;  /* 0x000069051e00e986 */ /* 0x000fe2000c10110e */
[----:B------:R-:W-:Y:S01]  /*e190*/  ISETP.LT.OR P6, PT, R41, 0x72, !P0 ;  /* 0x000000722900780c */ /* 0x000fe200047c1670 */
[----:B------:R-:W-:Y:S01]  /*e1a0*/  FMUL R0, R221, UR20 ;  /* 0x00000014dd007c20 */ /* 0x000fe20008400000 */
[----:B------:R-:W-:-:S04]  /*e1b0*/  FMUL R3, R223, UR20 ;  /* 0x00000014df037c20 */ /* 0x000fc80008400000 */
[----:B0-----:R-:W-:Y:S02]  /*e1c0*/  F2FP.SATFINITE.E5M2.F32.PACK_AB_MERGE_C R7, RZ, R0, RZ ;  /* 0x00000000ff07723e */ /* 0x001fe400048060ff */
[----:B------:R-:W-:Y:S01]  /*e1d0*/  F2FP.SATFINITE.E5M2.F32.PACK_AB_MERGE_C R9, RZ, R3, RZ ;  /* 0x00000003ff09723e */ /* 0x000fe200048060ff */
[----:B------:R-:W-:Y:S02]  /*e1e0*/  FMUL R0, R220, UR20 ;  /* 0x00000014dc007c20 */ /* 0x000fe40008400000 */
[----:B------:R0:W-:Y:S01]  /*e1f0*/  @!P3 STG.E.U8 desc[UR14][R28.64+0x70], R7 ;  /* 0x000070071c00b986 */ /* 0x0001e2000c10110e */
[----:B------:R-:W-:-:S03]  /*e200*/  ISETP.LT.OR P3, PT, R41, 0x79, !P0 ;  /* 0x000000792900780c */ /* 0x000fc60004761670 */
[----:B------:R1:W-:Y:S01]  /*e210*/  @!P2 STG.E.U8 desc[UR14][R28.64+0x71], R9 ;  /* 0x000071091c00a986 */ /* 0x0003e2000c10110e */
[C---:B------:R-:W-:Y:S02]  /*e220*/  ISETP.LT.OR P2, PT, R41.reuse, 0x79, !P1 ;  /* 0x000000792900780c */ /* 0x040fe40004f41670 */
[C---:B------:R-:W-:Y:S02]  /*e230*/  ISETP.LT.OR P1, PT, R41.reuse, 0x7a, !P1 ;  /* 0x0000007a2900780c */ /* 0x040fe40004f21670 */
[----:B------:R-:W-:Y:S01]  /*e240*/  F2FP.SATFINITE.E5M2.F32.PACK_AB_MERGE_C R13, RZ, R0, RZ ;  /* 0x00000000ff0d723e */ /* 0x000fe200048060ff */
[----:B------:R-:W-:Y:S01]  /*e250*/  FMUL R0, R222, UR20 ;  /* 0x00000014de007c20 */ /* 0x000fe20008400000 */
[----:B------:R-:W-:Y:S01]  /*e260*/  ISETP.LT.OR P0, PT, R41, 0x7a, !P0 ;  /* 0x0000007a2900780c */ /* 0x000fe20004701670 */
[----:B--2---:R-:W-:-:S03]  /*e270*/  FMUL R2, R225, UR20 ;  /* 0x00000014e1027c20 */ /* 0x004fc60008400000 */
[----:B0-----:R-:W-:Y:S02]  /*e280*/  F2FP.SATFINITE.E5M2.F32.PACK_AB_MERGE_C R7, RZ, R0, RZ ;  /* 0x00000000ff07723e */ /* 0x001fe400048060ff */
[----:B-1----:R-:W-:Y:S01]  /*e290*/  F2FP.SATFINITE.E5M2.F32.PACK_AB_MERGE_C R9, RZ, R2, RZ ;  /* 0x00000002ff09723e */ /* 0x002fe200048060ff */
[----:B---3--:R-:W-:Y:S01]  /*e2a0*/  FMUL R3, R227, UR20 ;  /* 0x00000014e3037c20 */ /* 0x008fe20008400000 */
[----:B----4-:R-:W-:Y:S01]  /*e2b0*/  FMUL R4, R224, UR20 ;  /* 0x00000014e0047c20 */ /* 0x010fe20008400000 */
[----:B------:R-:W-:-:S03]  /*e2c0*/  FMUL R5, R226, UR20 ;  /* 0x00000014e2057c20 */ /* 0x000fc60008400000 */
[----:B------:R-:W-:Y:S02]  /*e2d0*/  F2FP.SATFINITE.E5M2.F32.PACK_AB_MERGE_C R3, RZ, R3, RZ ;  /* 0x00000003ff03723e */ /* 0x000fe400048060ff */
[----:B------:R-:W-:Y:S02]  /*e2e0*/  F2FP.SATFINITE.E5M2.F32.PACK_AB_MERGE_C R11, RZ, R4, RZ ;  /* 0x00000004ff0b723e */ /* 0x000fe400048060ff */
[----:B------:R-:W-:Y:S01]  /*e2f0*/  F2FP.SATFINITE.E5M2.F32.PACK_AB_MERGE_C R5, RZ, R5, RZ ;  /* 0x00000005ff05723e */ /* 0x000fe200048060ff */
[----:B------:R0:W-:Y:S04]  /*e300*/  @!P5 STG.E.U8 desc[UR14][R30.64+0x70], R13 ;  /* 0x0000700d1e00d986 */ /* 0x0001e8000c10110e */
[----:B------:R0:W-:Y:S04]  /*e310*/  @!P6 STG.E.U8 desc[UR14][R30.64+0x71], R7 ;  /* 0x000071071e00e986 */ /* 0x0001e8000c10110e */
[----:B------:R0:W-:Y:S04]  /*e320*/  @!P2 STG.E.U8 desc[UR14][R28.64+0x78], R9 ;  /* 0x000078091c00a986 */ /* 0x0001e8000c10110e */
[----:B------:R0:W-:Y:S04]  /*e330*/  @!P1 STG.E.U8 desc[UR14][R28.64+0x79], R3 ;  /* 0x000079031c009986 */ /* 0x0001e8000c10110e */
[----:B------:R0:W-:Y:S04]  /*e340*/  @!P3 STG.E.U8 desc[UR14][R30.64+0x78], R11 ;  /* 0x0000780b1e00b986 */ /* 0x0001e8000c10110e */
[----:B------:R0:W-:Y:S02]  /*e350*/  @!P0 STG.E.U8 desc[UR14][R30.64+0x79], R5 ;  /* 0x000079051e008986 */ /* 0x0001e4000c10110e */
.L_x_289:
[----:B------:R-:W-:Y:S05]  /*e360*/  BSYNC B0 ;  /* 0x0000000000007941 */ /* 0x000fea0003800000 */
.L_x_31:
[----:B0----5:R-:W2:Y:S04]  /*e370*/  LDL.LU R3, [R1+0x74] ;  /* 0x0000740001037983 */ /* 0x021ea80000300800 */
[----:B------:R-:W2:Y:S01]  /*e380*/  LDL.LU R2, [R1+0x78] ;  /* 0x0000780001027983 */ /* 0x000ea20000300800 */
[----:B------:R-:W-:Y:S01]  /*e390*/  ULDC UR6, c[0x0][0xc] ;  /* 0x0000030000067ab9 */ /* 0x000fe20000000800 */
[----:B------:R-:W-:Y:S01]  /*e3a0*/  ULDC UR7, c[0x0][0x10] ;  /* 0x0000040000077ab9 */ /* 0x000fe20000000800 */
[----:B------:R-:W2:Y:S01]  /*e3b0*/  LDC R5, c[0x0][0x14] ;  /* 0x00000500ff057b82 */ /* 0x000ea20000000800 */
[----:B------:R-:W-:Y:S01]  /*e3c0*/  UIMAD.WIDE.U32 UR6, UR6, UR7, URZ ;  /* 0x00000007060672a5 */ /* 0x000fe2000f8e003f */
[----:B------:R-:W-:Y:S01]  /*e3d0*/  PRMT R0, RZ, 0x7610, R0 ;  /* 0x00007610ff007816 */ /* 0x000fe20000000000 */
[----:B------:R-:W-:-:S04]  /*e3e0*/  UMOV UR22, 0xffffffff ;  /* 0xffffffff00167882 */ /* 0x000fc80000000000 */
[----:B--2---:R-:W-:-:S04]  /*e3f0*/  IMAD.WIDE.U32 R2, R5, UR6, R2 ;  /* 0x0000000605027c25 */ /* 0x004fc8000f8e0002 */
[----:B------:R-:W-:Y:S01]  /*e400*/  IMAD R5, R5, UR7, RZ ;  /* 0x0000000705057c24 */ /* 0x000fe2000f8e02ff */
[----:B------:R-:W-:Y:S01]  /*e410*/  ULDC.64 UR6, c[0x0][0x650] ;  /* 0x0001940000067ab9 */ /* 0x000fe20000000a00 */
[----:B------:R-:W-:Y:S01]  /*e420*/  IMAD.MOV.U32 R19, RZ, RZ, R2 ;  /* 0x000000ffff137224 */ /* 0x000fe200078e0002 */
[----:B------:R-:W-:Y:S01]  /*e430*/  ISETP.GE.U32.AND P0, PT, R2, UR6, PT ;  /* 0x0000000602007c0c */ /* 0x000fe2000bf06070 */
[----:B------:R-:W-:Y:S02]  /*e440*/  IMAD.IADD R22, R3, 0x1, R5 ;  /* 0x0000000103167824 */ /* 0x000fe400078e0205 */
[----:B------:R-:W-:-:S03]  /*e450*/  IMAD.MOV.U32 R2, RZ, RZ, -0x1 ;  /* 0xffffffffff027424 */ /* 0x000fc600078e00ff */
[----:B------:R0:W-:Y:S01]  /*e460*/  STL [R1+0x74], R22 ;  /* 0x0000741601007387 */ /* 0x0001e20000100800 */
[----:B------:R-:W-:-:S03]  /*e470*/  ISETP.GE.U32.AND.EX P0, PT, R22, UR7, PT, P0 ;  /* 0x0000000716007c0c */ /* 0x000fc6000bf06100 */
[----:B------:R0:W-:Y:S04]  /*e480*/  STL [R1+0x78], R19 ;  /* 0x0000781301007387 */ /* 0x0001e80000100800 */
[----:B------:R0:W-:Y:S06]  /*e490*/  STL [R1+0x7c], R2 ;  /* 0x00007c0201007387 */ /* 0x0001ec0000100800 */
[----:B------:R-:W-:Y:S05]  /*e4a0*/  @P0 BRA `(.L_x_290) ;  /* 0x00000004006c0947 */ /* 0x000fea0003800000 */
[----:B------:R-:W2:Y:S01]  /*e4b0*/  S2R R14, SR_CTAID.X ;  /* 0x00000000000e7919 */ /* 0x000ea20000002500 */
[----:B------:R-:W5:Y:S01]  /*e4c0*/  LDC.64 R8, c[0x0][0x628] ;  /* 0x00018a00ff087b82 */ /* 0x000f620000000a00 */
[----:B------:R-:W-:Y:S01]  /*e4d0*/  ULDC UR6, c[0x0][0x150] ;  /* 0x0000540000067ab9 */ /* 0x000fe20000000800 */
[----:B------:R-:W-:Y:S01]  /*e4e0*/  IMAD.MOV.U32 R6, RZ, RZ, R19 ;  /* 0x000000ffff067224 */ /* 0x000fe200078e0013 */
[----:B------:R-:W0:Y:S01]  /*e4f0*/  S2R R16, SR_CTAID.Y ;  /* 0x0000000000107919 */ /* 0x000e220000002600 */
[----:B------:R-:W-:-:S04]  /*e500*/  IMAD.MOV.U32 R7, RZ, RZ, R22 ;  /* 0x000000ffff077224 */ /* 0x000fc800078e0016 */
[----:B------:R-:W0:Y:S08]  /*e510*/  LDC R17, c[0x0][0x144] ;  /* 0x00005100ff117b82 */ /* 0x000e300000000800 */
[----:B------:R-:W0:Y:S08]  /*e520*/  LDC R10, c[0x0][0x630] ;  /* 0x00018c00ff0a7b82 */ /* 0x000e300000000800 */
[----:B------:R-:W0:Y:S01]  /*e530*/  LDC.64 R12, c[0x0][0x620] ;  /* 0x00018800ff0c7b82 */ /* 0x000e220000000a00 */
[----:B-----5:R-:W-:-:S04]  /*e540*/  ISETP.NE.U32.AND P0, PT, R8, RZ, PT ;  /* 0x000000ff0800720c */ /* 0x020fc80003f05070 */
[----:B------:R-:W-:Y:S02]  /*e550*/  ISETP.NE.AND.EX P0, PT, R9, RZ, PT, P0 ;  /* 0x000000ff0900720c */ /* 0x000fe40003f05300 */
[----:B--2---:R-:W-:-:S05]  /*e560*/  I2FP.F32.U32 R0, R14 ;  /* 0x0000000e00007245 */ /* 0x004fca0000201000 */
[----:B------:R-:W-:-:S04]  /*e570*/  FMUL R0, R0, UR6 ;  /* 0x0000000600007c20 */ /* 0x000fc80008400000 */
[----:B------:R2:W0:Y:S02]  /*e580*/  F2I.U32.TRUNC.NTZ R15, R0 ;  /* 0x00000000000f7305 */ /* 0x000424000020f000 */
[----:B------:R-:W-:Y:S05]  /*e590*/  @!P0 BRA `(.L_x_291) ;  /* 0x0000000000288947 */ /* 0x000fea0003800000 */
[----:B--2---:R-:W2:Y:S02]  /*e5a0*/  LDC R0, c[0x0][0x634] ;  /* 0x00018d00ff007b82 */ /* 0x004ea40000000800 */
[----:B--2---:R-:W-:-:S05]  /*e5b0*/  IADD3 R7, P0, R19, R0, RZ ;  /* 0x0000000013077210 */ /* 0x004fca0007f1e0ff */
[----:B------:R-:W-:-:S04]  /*e5c0*/  IMAD.X R11, RZ, RZ, R22, P0 ;  /* 0x000000ffff0b7224 */ /* 0x000fc800000e0616 */
[----:B0-----:R-:W-:-:S04]  /*e5d0*/  IMAD.WIDE.U32 R2, R11, R8, RZ ;  /* 0x000000080b027225 */ /* 0x001fc800078e00ff */
[----:B------:R-:W-:-:S04]  /*e5e0*/  IMAD.WIDE.U32 R4, P0, R7, R9, R2 ;  /* 0x0000000907047225 */ /* 0x000fc80007800002 */
[----:B------:R-:W-:-:S04]  /*e5f0*/  IMAD.WIDE.U32 R2, R7, R8, RZ ;  /* 0x0000000807027225 */ /* 0x000fc800078e00ff */
[----:B------:R-:W-:Y:S01]  /*e600*/  IMAD.X R7, RZ, RZ, RZ, P0 ;  /* 0x000000ffff077224 */ /* 0x000fe200000e06ff */
[----:B------:R-:W-:Y:S01]  /*e610*/  IADD3 RZ, P0, R3, R4, RZ ;  /* 0x0000000403ff7210 */ /* 0x000fe20007f1e0ff */
[----:B------:R-:W-:-:S04]  /*e620*/  IMAD.MOV.U32 R6, RZ, RZ, R5 ;  /* 0x000000ffff067224 */ /* 0x000fc800078e0005 */
[----:B------:R-:W-:-:S08]  /*e630*/  IMAD.WIDE.U32.X R6, R11, R9, R6, P0 ;  /* 0x000000090b067225 */ /* 0x000fd000000e0406 */
.L_x_291:
[-CC-:B01----:R-:W-:Y:S01]  /*e640*/  SHF.R.U64 R24, R6, R10.reuse, R7.reuse ;  /* 0x0000000a06187219 */ /* 0x183fe20000001207 */
[----:B------:R-:W0:Y:S01]  /*e650*/  LDC.64 R20, c[0x0][0x640] ;  /* 0x00019000ff147b82 */ /* 0x000e220000000a00 */
[----:B--2---:R-:W-:Y:S01]  /*e660*/  SHF.R.U32.HI R0, RZ, R10, R7 ;  /* 0x0000000aff007219 */ /* 0x004fe20000011607 */
[----:B------:R-:W-:Y:S01]  /*e670*/  IMAD.MOV.U32 R2, RZ, RZ, R19 ;  /* 0x000000ffff027224 */ /* 0x000fe200078e0013 */
[----:B------:R-:W-:Y:S01]  /*e680*/  IADD3 R5, P0, RZ, -R24, RZ ;  /* 0x80000018ff057210 */ /* 0x000fe20007f1e0ff */
[----:B------:R-:W-:Y:S01]  /*e690*/  IMAD.MOV R15, RZ, RZ, -R15 ;  /* 0x000000ffff0f7224 */ /* 0x000fe200078e0a0f */
[----:B------:R-:W-:Y:S01]  /*e6a0*/  ULDC UR6, c[0x0][0x154] ;  /* 0x0000550000067ab9 */ /* 0x000fe20000000800 */
[----:B------:R-:W-:Y:S02]  /*e6b0*/  IMAD.MOV.U32 R7, RZ, RZ, 0x1 ;  /* 0x00000001ff077424 */ /* 0x000fe400078e00ff */
[----:B------:R-:W1:Y:S01]  /*e6c0*/  LDC R4, c[0x0][0x618] ;  /* 0x00018600ff047b82 */ /* 0x000e620000000800 */
[----:B------:R-:W-:-:S02]  /*e6d0*/  IMAD.X R3, RZ, RZ, ~R0, P0 ;  /* 0x000000ffff037224 */ /* 0x000fc400000e0e00 */
[----:B------:R-:W-:Y:S02]  /*e6e0*/  IMAD R15, R17, R15, R14 ;  /* 0x0000000f110f7224 */ /* 0x000fe400078e020e */
[-C--:B------:R-:W-:Y:S02]  /*e6f0*/  IMAD R0, R3, R12.reuse, RZ ;  /* 0x0000000c03007224 */ /* 0x080fe400078e02ff */
[----:B------:R-:W-:Y:S01]  /*e700*/  IMAD.MOV.U32 R3, RZ, RZ, R22 ;  /* 0x000000ffff037224 */ /* 0x000fe200078e0016 */
[----:B------:R-:W2:Y:S01]  /*e710*/  LDC R6, c[0x0][0x608] ;  /* 0x00018200ff067b82 */ /* 0x000ea20000000800 */
[----:B------:R-:W-:-:S04]  /*e720*/  IMAD.WIDE.U32 R2, R5, R12, R2 ;  /* 0x0000000c05027225 */ /* 0x000fc800078e0002 */
[----:B------:R-:W-:-:S03]  /*e730*/  IMAD R5, R5, R13, R0 ;  /* 0x0000000d05057224 */ /* 0x000fc600078e0200 */
[----:B------:R-:W5:Y:S01]  /*e740*/  LDC R18, c[0x0][0x658] ;  /* 0x00019600ff127b82 */ /* 0x000f620000000800 */
[----:B------:R-:W-:Y:S01]  /*e750*/  I2FP.F32.U32 R0, R16 ;  /* 0x0000001000007245 */ /* 0x000fe20000201000 */
[----:B------:R-:W-:Y:S01]  /*e760*/  IMAD.IADD R3, R3, 0x1, R5 ;  /* 0x0000000103037824 */ /* 0x000fe200078e0205 */
[----:B0-----:R-:W-:Y:S01]  /*e770*/  ISETP.NE.U32.AND P0, PT, R20, RZ, PT ;  /* 0x000000ff1400720c */ /* 0x001fe20003f05070 */
[----:B------:R-:W-:Y:S02]  /*e780*/  IMAD.MOV.U32 R5, RZ, RZ, -0x1 ;  /* 0xffffffffff057424 */ /* 0x000fe400078e00ff */
[----:B------:R-:W-:Y:S02]  /*e790*/  FMUL R0, R0, UR6 ;  /* 0x0000000600007c20 */ /* 0x000fe40008400000 */
[----:B------:R-:W0:Y:S01]  /*e7a0*/  LDC R13, c[0x0][0x148] ;  /* 0x00005200ff0d7b82 */ /* 0x000e220000000800 */
[----:B-1----:R-:W-:Y:S01]  /*e7b0*/  SHF.R.U64 R10, R2, R4, R3 ;  /* 0x00000004020a7219 */ /* 0x002fe20000001203 */
[----:B------:R1:W0:Y:S01]  /*e7c0*/  F2I.U32.TRUNC.NTZ R12, R0 ;  /* 0x00000000000c7305 */ /* 0x000222000020f000 */
[----:B------:R-:W-:-:S02]  /*e7d0*/  ISETP.NE.AND.EX P0, PT, R21, RZ, PT, P0 ;  /* 0x000000ff1500720c */ /* 0x000fc40003f05300 */
[----:B------:R-:W-:-:S03]  /*e7e0*/  SHF.R.U32.HI R3, RZ, R4, R3 ;  /* 0x00000004ff037219 */ /* 0x000fc60000011603 */
[----:B------:R-:W0:Y:S01]  /*e7f0*/  LDC R14, c[0x0][0x600] ;  /* 0x00018000ff0e7b82 */ /* 0x000e220000000800 */
[-CC-:B--2---:R-:W-:Y:S02]  /*e800*/  SHF.R.U64 R8, R10, R6.reuse, R3.reuse ;  /* 0x000000060a087219 */ /* 0x184fe40000001203 */
[----:B------:R-:W-:-:S05]  /*e810*/  SHF.R.U32.HI R3, RZ, R6, R3 ;  /* 0x00000006ff037219 */ /* 0x000fca0000011603 */
[----:B------:R-:W2:Y:S01]  /*e820*/  LDC R19, c[0x0][0x648] ;  /* 0x00019200ff137b82 */ /* 0x000ea20000000800 */
[-CC-:B-----5:R-:W-:Y:S02]  /*e830*/  SHF.R.U64 R11, R8, R18.reuse, R3.reuse ;  /* 0x00000012080b7219 */ /* 0x1a0fe40000001203 */
[-C--:B------:R-:W-:Y:S02]  /*e840*/  SHF.L.U32 R5, R5, R18.reuse, RZ ;  /* 0x0000001205057219 */ /* 0x080fe400000006ff */
[-C--:B------:R-:W-:Y:S01]  /*e850*/  SHF.R.U32.HI R3, RZ, R18.reuse, R3 ;  /* 0x00000012ff037219 */ /* 0x080fe20000011603 */
[----:B------:R-:W-:Y:S01]  /*e860*/  IMAD.MOV.U32 R2, RZ, RZ, R11 ;  /* 0x000000ffff027224 */ /* 0x000fe200078e000b */
[----:B------:R-:W-:Y:S01]  /*e870*/  SHF.L.U32 R40, R7, R18, RZ ;  /* 0x0000001207287219 */ /* 0x000fe200000006ff */
[----:B------:R-:W0:Y:S01]  /*e880*/  LDC R22, c[0x0][0x638] ;  /* 0x00018e00ff167b82 */ /* 0x000e220000000800 */
[----:B------:R-:W-:-:S07]  /*e890*/  LOP3.LUT R17, RZ, R5, RZ, 0x33, !PT ;  /* 0x00000005ff117212 */ /* 0x000fce00078e33ff */
[----:B------:R-:W0:Y:S01]  /*e8a0*/  LDC R23, c[0x0][0x610] ;  /* 0x00018400ff177b82 */ /* 0x000e220000000800 */
[----:B-1----:R-:W-:Y:S05]  /*e8b0*/  @!P0 BRA `(.L_x_292) ;  /* 0x0000000000288947 */ /* 0x002fea0003800000 */
        /* <DEDUP_REMOVED lines=10> */
.L_x_292:
[----:B--2---:R-:W-:Y:S01]  /*e960*/  SHF.R.U64 R0, R2, R19, R3 ;  /* 0x0000001302007219 */ /* 0x004fe20000001203 */
[----:B0-----:R-:W-:Y:S01]  /*e970*/  VIADD R3, R14, 0xffffffff ;  /* 0xffffffff0e037836 */ /* 0x001fe20000000000 */
[----:B------:R-:W-:Y:S01]  /*e980*/  LOP3.LUT R5, R8, R17, RZ, 0xc0, !PT ;  /* 0x0000001108057212 */ /* 0x000fe200078ec0ff */
[----:B------:R-:W-:Y:S01]  /*e990*/  IMAD.MOV R12, RZ, RZ, -R12 ;  /* 0x000000ffff0c7224 */ /* 0x000fe200078e0a0c */
[----:B------:R-:W-:Y:S01]  /*e9a0*/  R2UR UR22, R24 ;  /* 0x00000000181672ca */ /* 0x000fe200000e0000 */
[----:B------:R-:W-:Y:S01]  /*e9b0*/  IMAD.MOV R2, RZ, RZ, -R0 ;  /* 0x000000ffff027224 */ /* 0x000fe200078e0a00 */
[----:B------:R-:W-:Y:S01]  /*e9c0*/  LOP3.LUT R3, R10, R3, RZ, 0xc0, !PT ;  /* 0x000000030a037212 */ /* 0x000fe200078ec0ff */
[----:B------:R-:W-:Y:S02]  /*e9d0*/  IMAD R40, R40, R0, R5 ;  /* 0x0000000028287224 */ /* 0x000fe400078e0205 */
[----:B------:R-:W-:Y:S02]  /*e9e0*/  @P4 IMAD R15, R13, R12, R16 ;  /* 0x0000000c0d0f4224 */ /* 0x000fe400078e0210 */
[----:B------:R-:W-:-:S02]  /*e9f0*/  IMAD R0, R2, R22, R11 ;  /* 0x0000001602007224 */ /* 0x000fc400078e020b */
[----:B------:R-:W-:Y:S02]  /*ea00*/  IMAD R40, R40, R23, R15 ;  /* 0x0000001728287224 */ /* 0x000fe400078e020f */
[----:B------:R-:W-:Y:S02]  /*ea10*/  IMAD R3, R0, R14, R3 ;  /* 0x0000000e00037224 */ /* 0x000fe400078e0203 */
[----:B------:R-:W-:-:S03]  /*ea20*/  IMAD.MOV.U32 R0, RZ, RZ, 0x1 ;  /* 0x00000001ff007424 */ /* 0x000fc600078e00ff */
[----:B------:R-:W-:Y:S02]  /*ea30*/  SEL R2, R3, R40, !P4 ;  /* 0x0000002803027207 */ /* 0x000fe40006000000 */
[----:B------:R-:W-:-:S03]  /*ea40*/  SEL R40, R40, R3, !P4 ;  /* 0x0000000328287207 */ /* 0x000fc60006000000 */
[----:B------:R2:W-:Y:S04]  /*ea50*/  STL [R1+0x7c], R2 ;  /* 0x00007c0201007387 */ /* 0x0005e80000100800 */
.L_x_290:
[----:B------:R0:W-:Y:S01]  /*ea60*/  STL [R1+0x80], R40 ;  /* 0x0000802801007387 */ /* 0x0001e20000100800 */
[----:B------:R-:W-:-:S13]  /*ea70*/  LOP3.LUT P0, RZ, R0, 0xff, RZ, 0xc0, !PT ;  /* 0x000000ff00ff7812 */ /* 0x000fda000780c0ff */
[----:B0-----:R-:W-:Y:S05]  /*ea80*/  @P0 BRA `(.L_x_293) ;  /* 0xffffff24005c0947 */ /* 0x001fea000383ffff */
[----:B------:R-:W-:Y:S05]  /*ea90*/  EXIT ;  /* 0x000000000000794d */ /* 0x000fea0003800000 */
.L_x_3:
[----:B------:R-:W2:Y:S01]  /*eaa0*/  LDL R16, [R1+0x78] ;  /* 0x0000780001107983 */ /* 0x000ea20000100800 */
[----:B------:R-:W-:-:S03]  /*eab0*/  ULDC.64 UR4, c[0x0][0x650] ;  /* 0x0001940000047ab9 */ /* 0x000fc60000000a00 */
[----:B------:R-:W3:Y:S01]  /*eac0*/  LDL R17, [R1+0x74] ;  /* 0x0000740001117983 */ /* 0x000ee20000100800 */
[----:B------:R-:W-:Y:S01]  /*ead0*/  PRMT R4, RZ, 0x7610, R4 ;  /* 0x00007610ff047816 */ /* 0x000fe20000000004 */
[----:B------:R-:W-:Y:S02]  /*eae0*/  IMAD.MOV.U32 R5, RZ, RZ, -0x1 ;  /* 0xffffffffff057424 */ /* 0x000fe400078e00ff */
[----:B------:R-:W-:Y:S02]  /*eaf0*/  IMAD.MOV.U32 R6, RZ, RZ, -0x1 ;  /* 0xffffffffff067424 */ /* 0x000fe400078e00ff */
[----:B------:R-:W-:Y:S01]  /*eb00*/  IMAD.MOV.U32 R11, RZ, RZ, -0x1 ;  /* 0xffffffffff0b7424 */ /* 0x000fe200078e00ff */
[----:B--2---:R-:W-:-:S04]  /*eb10*/  ISETP.GE.U32.AND P0, PT, R16, UR4, PT ;  /* 0x0000000410007c0c */ /* 0x004fc8000bf06070 */
[----:B---3--:R-:W-:-:S13]  /*eb20*/  ISETP.GE.U32.AND.EX P0, PT, R17, UR5, PT, P0 ;  /* 0x0000000511007c0c */ /* 0x008fda000bf06100 */
[----:B------:R-:W-:Y:S05]  /*eb30*/  @P0 BRA `(.L_x_294) ;  /* 0x00000004005c0947 */ /* 0x000fea0003800000 */
        /* <DEDUP_REMOVED lines=18> */
.L_x_295:
[-CC-:B------:R-:W-:Y:S01]  /*ec60*/  SHF.R.U64 R11, R8, R12.reuse, R9.reuse ;  /* 0x0000000c080b7219 */ /* 0x180fe20000001209 */
[----:B------:R-:W0:Y:S01]  /*ec70*/  LDC.64 R20, c[0x0][0x640] ;  /* 0x00019000ff147b82 */ /* 0x000e220000000a00 */
[----:B------:R-:W-:Y:S01]  /*ec80*/  SHF.R.U32.HI R3, RZ, R12, R9 ;  /* 0x0000000cff037219 */ /* 0x000fe20000011609 */
[----:B------:R-:W-:Y:S01]  /*ec90*/  ULDC UR4, c[0x0][0x150] ;  /* 0x0000540000047ab9 */ /* 0x000fe20000000800 */
[----:B------:R-:W-:Y:S01]  /*eca0*/  IADD3 R7, P0, RZ, -R11, RZ ;  /* 0x8000000bff077210 */ /* 0x000fe20007f1e0ff */
[----:B------:R-:W-:Y:S01]  /*ecb0*/  IMAD.MOV.U32 R4, RZ, RZ, R16 ;  /* 0x000000ffff047224 */ /* 0x000fe200078e0010 */
[----:B------:R-:W-:Y:S01]  /*ecc0*/  I2FP.F32.U32 R6, R2 ;  /* 0x0000000200067245 */ /* 0x000fe20000201000 */
[----:B------:R-:W-:Y:S02]  /*ecd0*/  IMAD.MOV.U32 R5, RZ, RZ, R17 ;  /* 0x000000ffff057224 */ /* 0x000fe400078e0011 */
[----:B------:R-:W1:Y:S01]  /*ece0*/  LDC R10, c[0x0][0x618] ;  /* 0x00018600ff0a7b82 */ /* 0x000e620000000800 */
[----:B------:R-:W-:-:S02]  /*ecf0*/  IMAD.X R3, RZ, RZ, ~R3, P0 ;  /* 0x000000ffff037224 */ /* 0x000fc400000e0e03 */
[----:B------:R-:W-:Y:S01]  /*ed00*/  FMUL R9, R6, UR4 ;  /* 0x0000000406097c20 */ /* 0x000fe20008400000 */
[----:B------:R-:W-:Y:S01]  /*ed10*/  IMAD.WIDE.U32 R4, R7, R14, R4 ;  /* 0x0000000e07047225 */ /* 0x000fe200078e0004 */
[----:B------:R-:W-:-:S03]  /*ed20*/  ULDC UR4, c[0x0][0x154] ;  /* 0x0000550000047ab9 */ /* 0x000fc60000000800 */
[----:B------:R-:W-:Y:S01]  /*ed30*/  IMAD R6, R3, R14, RZ ;  /* 0x0000000e03067224 */ /* 0x000fe200078e02ff */
[----:B------:R-:W2:Y:S01]  /*ed40*/  LDC R13, c[0x0][0x144] ;  /* 0x00005100ff0d7b82 */ /* 0x000ea20000000800 */
[----:B------:R-:W3:Y:S02]  /*ed50*/  F2I.U32.TRUNC.NTZ R9, R9 ;  /* 0x0000000900097305 */ /* 0x000ee4000020f000 */
[----:B------:R-:W-:Y:S02]  /*ed60*/  IMAD R3, R7, R15, R6 ;  /* 0x0000000f07037224 */ /* 0x000fe400078e0206 */
[----:B------:R-:W-:Y:S02]  /*ed70*/  IMAD.MOV.U32 R6, RZ, RZ, -0x1 ;  /* 0xffffffffff067424 */ /* 0x000fe400078e00ff */
[----:B------:R-:W-:Y:S01]  /*ed80*/  IMAD.IADD R3, R5, 0x1, R3 ;  /* 0x0000000105037824 */ /* 0x000fe200078e0203 */
[----:B------:R-:W4:Y:S01]  /*ed90*/  LDC R12, c[0x0][0x608] ;  /* 0x00018200ff0c7b82 */ /* 0x000f220000000800 */
[----:B------:R-:W-:-:S02]  /*eda0*/  I2FP.F32.U32 R5, R0 ;  /* 0x0000000000057245 */ /* 0x000fc40000201000 */
[----:B0-----:R-:W-:-:S03]  /*edb0*/  ISETP.NE.U32.AND P0, PT, R20, RZ, PT ;  /* 0x000000ff1400720c */ /* 0x001fc60003f05070 */
[----:B------:R-:W-:Y:S01]  /*edc0*/  FMUL R5, R5, UR4 ;  /* 0x0000000405057c20 */ /* 0x000fe20008400000 */
[----:B------:R-:W-:Y:S01]  /*edd0*/  ISETP.NE.AND.EX P0, PT, R21, RZ, PT, P0 ;  /* 0x000000ff1500720c */ /* 0x000fe20003f05300 */
[----:B------:R-:W0:Y:S01]  /*ede0*/  LDC R7, c[0x0][0x658] ;  /* 0x00019600ff077b82 */ /* 0x000e220000000800 */
[-C--:B-1----:R-:W-:Y:S01]  /*edf0*/  SHF.R.U64 R8, R4, R10.reuse, R3 ;  /* 0x0000000a04087219 */ /* 0x082fe20000001203 */
[----:B---3--:R-:W-:Y:S01]  /*ee00*/  IMAD.MOV R4, RZ, RZ, -R9 ;  /* 0x000000ffff047224 */ /* 0x008fe200078e0a09 */
[----:B------:R-:W-:Y:S02]  /*ee10*/  SHF.R.U32.HI R3, RZ, R10, R3 ;  /* 0x0000000aff037219 */ /* 0x000fe40000011603 */
[----:B------:R1:W3:Y:S03]  /*ee20*/  F2I.U32.TRUNC.NTZ R10, R5 ;  /* 0x00000005000a7305 */ /* 0x0002e6000020f000 */
[----:B------:R-:W1:Y:S01]  /*ee30*/  LDC R17, c[0x0][0x148] ;  /* 0x00005200ff117b82 */ /* 0x000e620000000800 */
[----:B--2---:R-:W-:-:S02]  /*ee40*/  IMAD R19, R13, R4, R2 ;  /* 0x000000040d137224 */ /* 0x004fc400078e0202 */
[----:B------:R-:W-:-:S05]  /*ee50*/  IMAD.MOV.U32 R4, RZ, RZ, 0x1 ;  /* 0x00000001ff047424 */ /* 0x000fca00078e00ff */
[----:B------:R-:W2:Y:S01]  /*ee60*/  LDC R14, c[0x0][0x600] ;  /* 0x00018000ff0e7b82 */ /* 0x000ea20000000800 */
[-CC-:B----4-:R-:W-:Y:S02]  /*ee70*/  SHF.R.U64 R13, R8, R12.reuse, R3.reuse ;  /* 0x0000000c080d7219 */ /* 0x190fe40000001203 */
[----:B------:R-:W-:-:S05]  /*ee80*/  SHF.R.U32.HI R2, RZ, R12, R3 ;  /* 0x0000000cff027219 */ /* 0x000fca0000011603 */
[----:B------:R-:W4:Y:S01]  /*ee90*/  LDC R16, c[0x0][0x648] ;  /* 0x00019200ff107b82 */ /* 0x000f220000000800 */
[-CC-:B0-----:R-:W-:Y:S02]  /*eea0*/  SHF.R.U64 R15, R13, R7.reuse, R2.reuse ;  /* 0x000000070d0f7219 */ /* 0x181fe40000001202 */
[-C--:B------:R-:W-:Y:S02]  /*eeb0*/  SHF.L.U32 R6, R6, R7.reuse, RZ ;  /* 0x0000000706067219 */ /* 0x080fe400000006ff */
[-C--:B------:R-:W-:Y:S01]  /*eec0*/  SHF.R.U32.HI R3, RZ, R7.reuse, R2 ;  /* 0x00000007ff037219 */ /* 0x080fe20000011602 */
[----:B------:R-:W-:Y:S01]  /*eed0*/  IMAD.MOV.U32 R2, RZ, RZ, R15 ;  /* 0x000000ffff027224 */ /* 0x000fe200078e000f */
[----:B------:R-:W-:Y:S01]  /*eee0*/  SHF.L.U32 R12, R4, R7, RZ ;  /* 0x00000007040c7219 */ /* 0x000fe200000006ff */
[----:B------:R-:W0:Y:S01]  /*eef0*/  LDC R18, c[0x0][0x638] ;  /* 0x00018e00ff127b82 */ /* 0x000e220000000800 */
[----:B------:R-:W-:-:S07]  /*ef00*/  LOP3.LUT R22, RZ, R6, RZ, 0x33, !PT ;  /* 0x00000006ff167212 */ /* 0x000fce00078e33ff */
        /* <DEDUP_REMOVED lines=12> */
.L_x_296:
[----:B----4-:R-:W-:Y:S01]  /*efd0*/  SHF.R.U64 R3, R2, R16, R3 ;  /* 0x0000001002037219 */ /* 0x010fe20000001203 */
[----:B--2---:R-:W-:Y:S01]  /*efe0*/  VIADD R5, R14, 0xffffffff ;  /* 0xffffffff0e057836 */ /* 0x004fe20000000000 */
[----:B------:R-:W-:Y:S01]  /*eff0*/  LOP3.LUT R2, R13, R22, RZ, 0xc0, !PT ;  /* 0x000000160d027212 */ /* 0x000fe200078ec0ff */
[----:B------:R-:W-:Y:S02]  /*f000*/  IMAD.MOV R10, RZ, RZ, -R10 ;  /* 0x000000ffff0a7224 */ /* 0x000fe400078e0a0a */
[----:B------:R-:W-:Y:S02]  /*f010*/  IMAD.MOV R4, RZ, RZ, -R3 ;  /* 0x000000ffff047224 */ /* 0x000fe400078e0a03 */
[----:B------:R-:W-:Y:S01]  /*f020*/  IMAD R2, R12, R3, R2 ;  /* 0x000000030c027224 */ /* 0x000fe200078e0202 */
[----:B------:R-:W-:Y:S01]  /*f030*/  LOP3.LUT R3, R8, R5, RZ, 0xc0, !PT ;  /* 0x0000000508037212 */ /* 0x000fe200078ec0ff */
[----:B------:R-:W-:Y:S02]  /*f040*/  @P4 IMAD R19, R17, R10, R0 ;  /* 0x0000000a11134224 */ /* 0x000fe400078e0200 */
[----:B0-----:R-:W-:-:S02]  /*f050*/  IMAD R0, R4, R18, R15 ;  /* 0x0000001204007224 */ /* 0x001fc400078e020f */
[----:B------:R-:W-:Y:S02]  /*f060*/  IMAD R5, R2, R23, R19 ;  /* 0x0000001702057224 */ /* 0x000fe400078e0213 */
[----:B------:R-:W-:Y:S02]  /*f070*/  IMAD R0, R0, R14, R3 ;  /* 0x0000000e00007224 */ /* 0x000fe400078e0203 */
[----:B------:R-:W-:-:S03]  /*f080*/  IMAD.MOV.U32 R4, RZ, RZ, 0x1 ;  /* 0x00000001ff047424 */ /* 0x000fc600078e00ff */
[----:B------:R-:W-:Y:S02]  /*f090*/  SEL R6, R0, R5, !P4 ;  /* 0x0000000500067207 */ /* 0x000fe40006000000 */
[----:B------:R-:W-:-:S07]  /*f0a0*/  SEL R5, R5, R0, !P4 ;  /* 0x0000000005057207 */ /* 0x000fce0006000000 */
.L_x_294:
[----:B------:R-:W-:-:S08]  /*f0b0*/  NOP ;  /* 0x0000000000007918 */ /* 0x000fd00000000000 */
[----:B------:R-:W0:-:S00]  /*f0c0*/  USETMAXREG.DEALLOC.CTAPOOL 0x28 ;  /* 0x00000028000079c8 */ /* 0x000e0000080e0500 */
[----:B------:R-:W-:-:S13]  /*f0d0*/  ISETP.NE.AND P0, PT, RZ, UR8, PT ;  /* 0x00000008ff007c0c */ /* 0x000fda000bf05270 */
[----:B------:R-:W-:Y:S05]  /*f0e0*/  @P0 EXIT ;  /* 0x000000000000094d */ /* 0x000fea0003800000 */
[----:B0-----:R-:W-:Y:S01]  /*f0f0*/  LOP3.LUT P0, RZ, R4, 0xff, RZ, 0xc0, !PT ;  /* 0x000000ff04ff7812 */ /* 0x001fe2000780c0ff */
[----:B------:R-:W-:Y:S02]  /*f100*/  IMAD.MOV.U32 R0, RZ, RZ, 0x1 ;  /* 0x00000001ff007424 */ /* 0x000fe400078e00ff */
[----:B------:R-:W-:-:S10]  /*f110*/  IMAD.MOV.U32 R8, RZ, RZ, RZ ;  /* 0x000000ffff087224 */ /* 0x000fd400078e00ff */
[----:B------:R-:W-:Y:S05]  /*f120*/  @!P0 BRA `(.L_x_297) ;  /* 0x0000000c00508947 */ /* 0x000fea0003800000 */
[----:B------:R-:W0:Y:S01]  /*f130*/  S2R R2, SR_TID.X ;  /* 0x0000000000027919 */ /* 0x000e220000002100 */
[----:B------:R-:W-:Y:S01]  /*f140*/  ULDC UR4, c[0x0][0x28c] ;  /* 0x0000a30000047ab9 */ /* 0x000fe20000000800 */
[----:B------:R-:W-:Y:S01]  /*f150*/  ULDC UR6, c[0x0][0x658] ;  /* 0x0001960000067ab9 */ /* 0x000fe20000000800 */
[----:B------:R-:W-:Y:S01]  /*f160*/  UIADD3 UR10, UR4, 0x3f, URZ ;  /* 0x0000003f040a7890 */ /* 0x000fe2000fffe03f */
[----:B------:R-:W-:Y:S01]  /*f170*/  BSSY B0, `(.L_x_297) ;  /* 0x00000cf000007945 */ /* 0x000fe20003800000 */
[----:B------:R-:W-:Y:S01]  /*f180*/  UMOV UR7, 0xffffffff ;  /* 0xffffffff00077882 */ /* 0x000fe20000000000 */
[----:B------:R-:W-:Y:S01]  /*f190*/  ULDC UR5, c[0x0][0x600] ;  /* 0x0001800000057ab9 */ /* 0x000fe20000000800 */
[----:B------:R-:W-:Y:S01]  /*f1a0*/  UMOV UR9, 0x1 ;  /* 0x0000000100097882 */ /* 0x000fe20000000000 */
[----:B------:R-:W-:Y:S01]  /*f1b0*/  USHF.L.U32 UR7, UR7, UR6, URZ ;  /* 0x0000000607077299 */ /* 0x000fe2000800063f */
[----:B------:R-:W-:Y:S01]  /*f1c0*/  IMAD.MOV.U32 R9, RZ, RZ, 0x1 ;  /* 0x00000001ff097424 */ /* 0x000fe200078e00ff */
[----:B------:R-:W-:Y:S01]  /*f1d0*/  UIADD3 UR4, UR5, -0x1, URZ ;  /* 0xffffffff05047890 */ /* 0x000fe2000fffe03f */
[----:B------:R-:W-:Y:S01]  /*f1e0*/  IMAD.MOV.U32 R0, RZ, RZ, 0x1 ;  /* 0x00000001ff007424 */ /* 0x000fe200078e00ff */
[----:B------:R-:W-:Y:S01]  /*f1f0*/  USHF.R.S32.HI UR11, URZ, 0x1f, UR10 ;  /* 0x0000001f3f0b7899 */ /* 0x000fe2000801140a */
[----:B------:R-:W-:Y:S01]  /*f200*/  IMAD.MOV.U32 R8, RZ, RZ, RZ ;  /* 0x000000ffff087224 */ /* 0x000fe200078e00ff */
[----:B------:R-:W-:Y:S01]  /*f210*/  ULDC UR8, c[0x0][0xc] ;  /* 0x0000030000087ab9 */ /* 0x000fe20000000800 */
[----:B------:R-:W-:-:S02]  /*f220*/  USHF.L.U32 UR5, UR9, UR6, URZ ;  /* 0x0000000609057299 */ /* 0x000fc4000800063f */
[----:B------:R-:W-:Y:S01]  /*f230*/  ULEA.HI UR11, UR11, UR10, URZ, 0x6 ;  /* 0x0000000a0b0b7291 */ /* 0x000fe2000f8f303f */
[----:B------:R-:W-:Y:S01]  /*f240*/  ULDC UR9, c[0x0][0x10] ;  /* 0x0000040000097ab9 */ /* 0x000fe20000000800 */
[----:B------:R-:W-:Y:S02]  /*f250*/  ULOP3.LUT UR6, URZ, UR7, URZ, 0x33, !UPT ;  /* 0x000000073f067292 */ /* 0x000fe4000f8e333f */
[----:B------:R-:W-:Y:S01]  /*f260*/  UIMAD.WIDE.U32 UR8, UR8, UR9, URZ ;  /* 0x00000009080872a5 */ /* 0x000fe2000f8e003f */
[----:B------:R-:W-:Y:S01]  /*f270*/  ULDC UR7, c[0x0][0x14] ;  /* 0x0000050000077ab9 */ /* 0x000fe20000000800 */
[----:B------:R-:W-:Y:S02]  /*f280*/  USHF.R.S32.HI UR20, URZ, 0x6, UR11 ;  /* 0x000000063f147899 */ /* 0x000fe4000801140b */
[----:B------:R-:W-:Y:S02]  /*f290*/  UIMAD.WIDE.U32 UR22, UR8, UR7, URZ ;  /* 0x00000007081672a5 */ /* 0x000fe4000f8e003f */
[----:B------:R-:W-:-:S02]  /*f2a0*/  UIMAD UR18, UR9, UR7, URZ ;  /* 0x00000007091272a4 */ /* 0x000fc4000f8e023f */
[----:B------:R-:W-:Y:S01]  /*f2b0*/  ULOP3.LUT UR26, UR13, 0x2, URZ, 0xfc, !UPT ;  /* 0x000000020d1a7892 */ /* 0x000fe2000f8efc3f */
[C---:B0-----:R-:W-:Y:S01]  /*f2c0*/  LOP3.LUT P2, RZ, R2.reuse, 0x7f, RZ, 0xc0, !PT ;  /* 0x0000007f02ff7812 */ /* 0x041fe2000784c0ff */
[----:B------:R-:W-:Y:S01]  /*f2d0*/  UIADD3 UR18, UR23, UR18, URZ ;  /* 0x0000001217127290 */ /* 0x000fe2000fffe03f */
[----:B------:R-:W-:Y:S01]  /*f2e0*/  LOP3.LUT P0, RZ, R2, 0x1f, RZ, 0xc0, !PT ;  /* 0x0000001f02ff7812 */ /* 0x000fe2000780c0ff */
[----:B------:R-:W-:Y:S01]  /*f2f0*/  UIADD3 UR27, UR20, 0x1, URZ ;  /* 0x00000001141b7890 */ /* 0x000fe2000fffe03f */
[----:B------:R-:W-:Y:S02]  /*f300*/  ULDC.64 UR24, c[0x0][0x198] ;  /* 0x0000660000187ab9 */ /* 0x000fe40000000a00 */
[----:B------:R-:W-:-:S13]  /*f310*/  PLOP3.LUT P0, PT, P0, P2, PT, 0x8a, 0x0 ;  /* 0x000000000000781c */ /* 0x000fda0000705172 */
.L_x_309:
[----:B------:R-:W-:-:S03]  /*f320*/  UMOV UR7, 0xffffffff ;  /* 0xffffffff00077882 */ /* 0x000fc60000000000 */
[----:B------:R-:W-:Y:S05]  /*f330*/  BRA.DIV UR7, `(.L_x_298) ;  /* 0x0000000e07a47947 */ /* 0x000fea000b800000 */
[----:B------:R-:W-:-:S13]  /*f340*/  ELECT P1, URZ, PT ;  /* 0x00000000003f782f */ /* 0x000fda0003820000 */
.L_x_319:
[----:B------:R-:W0:Y:S01]  /*f350*/  LDC R2, c[0x0][0x28c] ;  /* 0x0000a300ff027b82 */ /* 0x000e220000000800 */
[----:B------:R-:W-:Y:S01]  /*f360*/  BSSY B1, `(.L_x_299) ;  /* 0x0000038000017945 */ /* 0x000fe20003800000 */
[----:B0-----:R-:W-:-:S13]  /*f370*/  ISETP.LT.OR P1, PT, R2, 0x1, !P1 ;  /* 0x000000010200780c */ /* 0x001fda0004f21670 */
[----:B------:R-:W-:Y:S05]  /*f380*/  @P1 BRA `(.L_x_300) ;  /* 0x0000000000d41947 */ /* 0x000fea0003800000 */
[----:B------:R-:W-:Y:S02]  /*f390*/  IMAD.SHL.U32 R6, R6, 0x80, RZ ;  /* 0x0000008006067824 */ /* 0x000fe400078e00ff */
[----:B------:R-:W-:Y:S02]  /*f3a0*/  IMAD.SHL.U32 R7, R5, 0x100, RZ ;  /* 0x0000010005077824 */ /* 0x000fe400078e00ff */
[----:B------:R-:W-:Y:S02]  /*f3b0*/  IMAD.MOV.U32 R12, RZ, RZ, RZ ;  /* 0x000000ffff0c7224 */ /* 0x000fe400078e00ff */
[----:B------:R-:W-:Y:S02]  /*f3c0*/  IMAD.U32 R14, RZ, RZ, UR27 ;  /* 0x0000001bff0e7e24 */ /* 0x000fe4000f8e00ff */
[----:B------:R-:W-:Y:S02]  /*f3d0*/  IMAD.MOV.U32 R2, RZ, RZ, R0 ;  /* 0x000000ffff027224 */ /* 0x000fe400078e0000 */
[----:B------:R-:W-:-:S07]  /*f3e0*/  IMAD.MOV.U32 R3, RZ, RZ, R8 ;  /* 0x000000ffff037224 */ /* 0x000fce00078e0008 */
.L_x_304:
[----:B------:R-:W0:Y:S01]  /*f3f0*/  S2R R5, SR_CgaCtaId ;  /* 0x0000000000057919 */ /* 0x000e220000008800 */
[----:B------:R-:W-:-:S04]  /*f400*/  MOV R4, 0x400 ;  /* 0x0000040000047802 */ /* 0x000fc80000000f00 */
[----:B0-----:R-:W-:Y:S02]  /*f410*/  LEA R10, R5, R4, 0x18 ;  /* 0x00000004050a7211 */ /* 0x001fe400078ec0ff */
[----:B------:R-:W-:Y:S01]  /*f420*/  SHF.L.U32 R4, R2, 0x1f, RZ ;  /* 0x0000001f02047819 */ /* 0x000fe200000006ff */
[----:B------:R-:W0:Y:S02]  /*f430*/  @!P2 LDC R5, c[0x0][0x500] ;  /* 0x00014000ff05ab82 */ /* 0x000e240000000800 */
[----:B------:R-:W-:-:S04]  /*f440*/  IMAD R13, R3, 0x8, R10 ;  /* 0x00000008030d7824 */ /* 0x000fc800078e020a */
[----:B------:R-:W1:Y:S02]  /*f450*/  SYNCS.PHASECHK.TRANS64.TRYWAIT P1, [R13+URZ+0x18], R4 ;  /* 0x000018040d0075a7 */ /* 0x000e64000802017f */
[----:B-1----:R-:W-:Y:S05]  /*f460*/  @!P1 BRA `(.L_x_301) ;  /* 0x0000000c00789947 */ /* 0x002fea0003800000 */
.L_x_320:
[----:B------:R-:W-:Y:S01]  /*f470*/  UPRMT UR7, UR26, 0x9910, URZ ;  /* 0x000099101a077896 */ /* 0x000fe2000800003f */
[----:B0-----:R0:W-:Y:S03]  /*f480*/  @!P2 SYNCS.ARRIVE.TRANS64 RZ, [R13+URZ], R5 ;  /* 0x000000050dffa9a7 */ /* 0x0011e6000800003f */
[----:B------:R-:W-:-:S06]  /*f490*/  UISETP.NE.AND UP0, UPT, UR7, 0x2, UPT ;  /* 0x000000020700788c */ /* 0x000fcc000bf05270 */
[----:B------:R-:W-:-:S13]  /*f4a0*/  PLOP3.LUT P1, PT, PT, PT, UP0, 0x80, 0x0 ;  /* 0x000000000000781c */ /* 0x000fda0003f2f008 */
[----:B0-----:R-:W-:Y:S05]  /*f4b0*/  @P1 BRA `(.L_x_302) ;  /* 0x0000000000041947 */ /* 0x001fea0003800000 */
[----:B------:R-:W-:Y:S01]  /*f4c0*/  BPT.TRAP 0x1 ;  /* 0x000000040000795c */ /* 0x000fe20000300000 */
.L_x_302:
[----:B------:R-:W-:Y:S05]  /*f4d0*/  @P0 BRA `(.L_x_303) ;  /* 0x0000000000040947 */ /* 0x000fea0003800000 */
[----:B------:R-:W-:Y:S01]  /*f4e0*/  BPT.TRAP 0x1 ;  /* 0x000000040000795c */ /* 0x000fe20000300000 */
.L_x_303:
[--C-:B-1----:R-:W-:Y:S01]  /*f4f0*/  IMAD R4, R3, 0x4000, R10.reuse ;  /* 0x0000400003047824 */ /* 0x102fe200078e020a */
[----:B------:R-:W-:Y:S01]  /*f500*/  R2UR UR9, R13 ;  /* 0x000000000d0972ca */ /* 0x000fe200000e0000 */
[----:B------:R-:W-:Y:S01]  /*f510*/  IMAD R10, R3, 0x2000, R10 ;  /* 0x00002000030a7824 */ /* 0x000fe200078e020a */
[----:B------:R-:W-:Y:S01]  /*f520*/  UIADD3 UR14, UP0, UR24, 0xf0, URZ ;  /* 0x000000f0180e7890 */ /* 0x000fe2000ff1e03f */
[----:B------:R-:W-:Y:S01]  /*f530*/  VIADD R14, R14, 0xffffffff ;  /* 0xffffffff0e0e7836 */ /* 0x000fe20000000000 */
[----:B------:R-:W-:Y:S01]  /*f540*/  R2UR UR7, R4 ;  /* 0x00000000040772ca */ /* 0x000fe200000e0000 */
[----:B------:R-:W-:Y:S01]  /*f550*/  UIADD3 UR28, UP1, UR24, 0x1f0, URZ ;  /* 0x000001f0181c7890 */ /* 0x000fe2000ff3e03f */
[----:B------:R-:W-:Y:S01]  /*f560*/  R2UR UR8, R10 ;  /* 0x000000000a0872ca */ /* 0x000fe200000e0000 */
[----:B------:R-:W-:Y:S01]  /*f570*/  UIADD3.X UR15, URZ, UR25, URZ, UP0, !UPT ;  /* 0x000000193f0f7290 */ /* 0x000fe200087fe43f */
[----:B------:R-:W-:Y:S01]  /*f580*/  R2UR UR11, R7 ;  /* 0x00000000070b72ca */ /* 0x000fe200000e0000 */
[----:B------:R-:W-:Y:S01]  /*f590*/  VIADD R3, R3, 0x1 ;  /* 0x0000000103037836 */ /* 0x000fe20000000000 */
[----:B------:R-:W-:Y:S01]  /*f5a0*/  R2UR UR10, R12 ;  /* 0x000000000c0a72ca */ /* 0x000fe200000e0000 */
[----:B------:R-:W-:Y:S01]  /*f5b0*/  UIADD3.X UR29, URZ, UR25, URZ, UP1, !UPT ;  /* 0x000000193f1d7290 */ /* 0x000fe20008ffe43f */
[----:B------:R-:W-:Y:S01]  /*f5c0*/  R2UR UR12, R11 ;  /* 0x000000000b0c72ca */ /* 0x000fe200000e0000 */
[----:B------:R-:W-:Y:S01]  /*f5d0*/  UMOV UR16, 0x0 ;  /* 0x0000000000107882 */ /* 0x000fe20000000000 */
[----:B------:R-:W-:Y:S01]  /*f5e0*/  R2UR UR21, R6 ;  /* 0x00000000061572ca */ /* 0x000fe200000e0000 */
[----:B------:R-:W-:Y:S01]  /*f5f0*/  UMOV UR17, 0x10000000 ;  /* 0x1000000000117882 */ /* 0x000fe20000000000 */
[----:B------:R-:W-:Y:S01]  /*f600*/  ISETP.GT.AND P3, PT, R14, 0x1, PT ;  /* 0x000000010e00780c */ /* 0x000fe20003f64270 */
[----:B------:R-:W-:Y:S01]  /*f610*/  UIADD3 UR7, UR7, 0x100, URZ ;  /* 0x0000010007077890 */ /* 0x000fe2000fffe03f */
[----:B------:R-:W-:Y:S01]  /*f620*/  ISETP.NE.AND P1, PT, R3, 0x3, PT ;  /* 0x000000030300780c */ /* 0x000fe20003f25270 */
[----:B------:R-:W-:Y:S01]  /*f630*/  UIADD3 UR19, UR8, 0xc100, URZ ;  /* 0x0000c10008137890 */ /* 0x000fe2000fffe03f */
[----:B------:R-:W-:-:S02]  /*f640*/  VIADD R12, R12, 0x40 ;  /* 0x000000400c0c7836 */ /* 0x000fc40000000000 */
[----:B------:R-:W-:Y:S02]  /*f650*/  SEL R5, RZ, 0x1, P1 ;  /* 0x00000001ff057807 */ /* 0x000fe40000800000 */
[----:B------:R-:W-:Y:S01]  /*f660*/  UMOV UR8, UR7 ;  /* 0x0000000700087c82 */ /* 0x000fe20008000000 */
[----:B------:R-:W-:Y:S01]  /*f670*/  SEL R3, R3, RZ, P1 ;  /* 0x000000ff03037207 */ /* 0x000fe20000800000 */
[----:B------:R0:W-:Y:S01]  /*f680*/  UTMALDG.3D [UR8], [UR14], desc[UR16] ;  /* 0x000010080e0075b4 */ /* 0x0001e20008011000 */
[----:B------:R-:W-:Y:S01]  /*f690*/  LOP3.LUT R2, R2, R5, RZ, 0x3c, !PT ;  /* 0x0000000502027212 */ /* 0x000fe200078e3cff */
[----:B0-----:R-:W-:Y:S01]  /*f6a0*/  UMOV UR8, UR19 ;  /* 0x0000001300087c82 */ /* 0x001fe20008000000 */
[----:B------:R-:W-:Y:S02]  /*f6b0*/  UMOV UR11, UR21 ;  /* 0x00000015000b7c82 */ /* 0x000fe40008000000 */
[----:B------:R0:W-:Y:S02]  /*f6c0*/  UTMALDG.3D [UR8], [UR28], desc[UR16] ;  /* 0x000010081c0075b4 */ /* 0x0001e40008011000 */
[----:B0-----:R-:W-:Y:S05]  /*f6d0*/  @P3 BRA `(.L_x_304) ;  /* 0xfffffffc00443947 */ /* 0x001fea000383ffff */
.L_x_300:
[----:B------:R-:W-:Y:S05]  /*f6e0*/  BSYNC B1 ;  /* 0x0000000000017941 */ /* 0x000fea0003800000 */
.L_x_299:
[----:B------:R-:W2:Y:S01]  /*f6f0*/  LDL.LU R15, [R1+0x74] ;  /* 0x00007400010f7983 */ /* 0x000ea20000300800 */
[----:B------:R-:W-:Y:S01]  /*f700*/  LOP3.LUT P5, RZ, R9, 0xff, RZ, 0xc0, !PT ;  /* 0x000000ff09ff7812 */ /* 0x000fe200078ac0ff */
[----:B------:R-:W-:Y:S01]  /*f710*/  VIADD R8, R8, UR20 ;  /* 0x0000001408087c36 */ /* 0x000fe20008000000 */
[----:B------:R-:W-:Y:S01]  /*f720*/  ULDC.64 UR8, c[0x0][0x650] ;  /* 0x0001940000087ab9 */ /* 0x000fe20000000a00 */
[----:B------:R-:W3:Y:S01]  /*f730*/  LDL.LU R13, [R1+0x78] ;  /* 0x00007800010d7983 */ /* 0x000ee20000300800 */
[----:B------:R-:W-:Y:S01]  /*f740*/  IMAD.U32 R5, RZ, RZ, UR20 ;  /* 0x00000014ff057e24 */ /* 0x000fe2000f8e00ff */
[----:B------:R-:W-:Y:S01]  /*f750*/  UISETP.GE.U32.AND UP0, UPT, UR20, 0x3, UPT ;  /* 0x000000031400788c */ /* 0x000fe2000bf06070 */
[----:B------:R-:W-:Y:S01]  /*f760*/  ISETP.GT.U32.AND P1, PT, R8, 0x2, PT ;  /* 0x000000020800780c */ /* 0x000fe20003f24070 */
[----:B------:R-:W-:Y:S01]  /*f770*/  BSSY B1, `(.L_x_305) ;  /* 0x000006c000017945 */ /* 0x000fe20003800000 */
[----:B------:R-:W-:Y:S01]  /*f780*/  IMAD.MOV.U32 R6, RZ, RZ, -0x1 ;  /* 0xffffffffff067424 */ /* 0x000fe200078e00ff */
[----:B------:R-:W-:Y:S01]  /*f790*/  PRMT R9, RZ, 0x7610, R9 ;  /* 0x00007610ff097816 */ /* 0x000fe20000000009 */
[----:B------:R-:W-:Y:S01]  /*f7a0*/  IMAD.MOV.U32 R11, RZ, RZ, -0x1 ;  /* 0xffffffffff0b7424 */ /* 0x000fe200078e00ff */
[----:B------:R-:W-:-:S02]  /*f7b0*/  ISETP.LT.U32.AND P1, PT, R5, 0x3, P1 ;  /* 0x000000030500780c */ /* 0x000fc40000f21070 */
[----:B------:R-:W0:Y:S01]  /*f7c0*/  @P5 S2R R3, SR_CgaCtaId ;  /* 0x0000000000035919 */ /* 0x000e220000008800 */
[----:B------:R-:W-:Y:S02]  /*f7d0*/  @P5 MOV R2, 0x400 ;  /* 0x0000040000025802 */ /* 0x000fe40000000f00 */
[----:B------:R-:W-:Y:S02]  /*f7e0*/  PLOP3.LUT P3, PT, PT, PT, UP0, 0x80, 0x0 ;  /* 0x000000000000781c */ /* 0x000fe40003f6f008 */
[----:B0-----:R-:W-:Y:S01]  /*f7f0*/  @P5 LEA R4, R3, R2, 0x18 ;  /* 0x0000000203045211 */ /* 0x001fe200078ec0ff */
[----:B------:R-:W-:-:S03]  /*f800*/  IMAD.WIDE.U32 R2, R8, -0x55555555, RZ ;  /* 0xaaaaaaab08027825 */ /* 0x000fc600078e00ff */
[----:B------:R0:W-:Y:S02]  /*f810*/  @P5 SYNCS.ARRIVE.TRANS64.A1T0 RZ, [R4+URZ+0x48], RZ ;  /* 0x000048ff04ff59a7 */ /* 0x0001e4000810003f */
[----:B------:R-:W-:Y:S02]  /*f820*/  SHF.R.U32.HI R5, RZ, 0x1, R3 ;  /* 0x00000001ff057819 */ /* 0x000fe40000011603 */
[----:B------:R-:W-:Y:S02]  /*f830*/  SEL R3, RZ, 0x1, !P1 ;  /* 0x00000001ff037807 */ /* 0x000fe40004800000 */
[----:B------:R-:W-:Y:S01]  /*f840*/  PRMT R2, RZ, 0x7610, R2 ;  /* 0x00007610ff027816 */ /* 0x000fe20000000002 */
[----:B------:R-:W-:Y:S01]  /*f850*/  IMAD R8, R5, -0x3, R8 ;  /* 0xfffffffd05087824 */ /* 0x000fe200078e0208 */
[----:B------:R-:W-:-:S04]  /*f860*/  LOP3.LUT R0, R0, R3, RZ, 0x3c, !PT ;  /* 0x0000000300007212 */ /* 0x000fc800078e3cff */
[----:B------:R-:W-:Y:S01]  /*f870*/  @P3 LOP3.LUT R0, R0, 0x1, R5, 0x78, !PT ;  /* 0x0000000100003812 */ /* 0x000fe200078e7805 */
[----:B------:R-:W-:Y:S01]  /*f880*/  IMAD.MOV.U32 R5, RZ, RZ, -0x1 ;  /* 0xffffffffff057424 */ /* 0x000fe200078e00ff */
[----:B---3--:R-:W-:-:S04]  /*f890*/  IADD3 R13, P5, R13, UR22, RZ ;  /* 0x000000160d0d7c10 */ /* 0x008fc8000ffbe0ff */
[----:B--2---:R-:W-:Y:S01]  /*f8a0*/  IADD3.X R15, R15, UR18, RZ, P5, !PT ;  /* 0x000000120f0f7c10 */ /* 0x004fe2000affe4ff */
[----:B------:R0:W-:Y:S01]  /*f8b0*/  STL [R1+0x78], R13 ;  /* 0x0000780d01007387 */ /* 0x0001e20000100800 */
[----:B------:R-:W-:-:S03]  /*f8c0*/  ISETP.GE.U32.AND P1, PT, R13, UR8, PT ;  /* 0x000000080d007c0c */ /* 0x000fc6000bf26070 */
[----:B------:R0:W-:Y:S01]  /*f8d0*/  STL [R1+0x74], R15 ;  /* 0x0000740f01007387 */ /* 0x0001e20000100800 */
[----:B------:R-:W-:-:S13]  /*f8e0*/  ISETP.GE.U32.AND.EX P1, PT, R15, UR9, PT, P1 ;  /* 0x000000090f007c0c */ /* 0x000fda000bf26110 */
[----:B0-----:R-:W-:Y:S05]  /*f8f0*/  @P1 BRA `(.L_x_306) ;  /* 0x00000004004c1947 */ /* 0x001fea0003800000 */
[----:B------:R-:W-:Y:S01]  /*f900*/  ULDC.64 UR8, c[0x0][0x628] ;  /* 0x00018a0000087ab9 */ /* 0x000fe20000000a00 */
[----:B------:R-:W0:Y:S01]  /*f910*/  S2R R12, SR_CTAID.X ;  /* 0x00000000000c7919 */ /* 0x000e220000002500 */
[----:B------:R-:W-:Y:S01]  /*f920*/  ISETP.NE.U32.AND P1, PT, RZ, UR8, PT ;  /* 0x00000008ff007c0c */ /* 0x000fe2000bf25070 */
[----:B------:R-:W-:Y:S01]  /*f930*/  ULDC UR10, c[0x0][0x630] ;  /* 0x00018c00000a7ab9 */ /* 0x000fe20000000800 */
[----:B------:R-:W-:Y:S01]  /*f940*/  IMAD.MOV.U32 R2, RZ, RZ, R13 ;  /* 0x000000ffff027224 */ /* 0x000fe200078e000d */
[----:B------:R-:W1:Y:S01]  /*f950*/  S2R R10, SR_CTAID.Y ;  /* 0x00000000000a7919 */ /* 0x000e620000002600 */
[----:B------:R-:W-:Y:S01]  /*f960*/  ISETP.NE.AND.EX P1, PT, RZ, UR9, PT, P1 ;  /* 0x00000009ff007c0c */ /* 0x000fe2000bf25310 */
[----:B------:R-:W-:-:S12]  /*f970*/  IMAD.MOV.U32 R3, RZ, RZ, R15 ;  /* 0x000000ffff037224 */ /* 0x000fd800078e000f */
[----:B------:R-:W-:Y:S05]  /*f980*/  @!P1 BRA `(.L_x_307) ;  /* 0x0000000000289947 */ /* 0x000fea0003800000 */
[----:B------:R-:W-:Y:S02]  /*f990*/  ULDC UR7, c[0x0][0x634] ;  /* 0x00018d0000077ab9 */ /* 0x000fe40000000800 */
[----:B------:R-:W-:-:S05]  /*f9a0*/  IADD3 R7, P1, R13, UR7, RZ ;  /* 0x000000070d077c10 */ /* 0x000fca000ff3e0ff */
[----:B------:R-:W-:-:S04]  /*f9b0*/  IMAD.X R11, RZ, RZ, R15, P1 ;  /* 0x000000ffff0b7224 */ /* 0x000fc800008e060f */
[----:B------:R-:W-:-:S04]  /*f9c0*/  IMAD.WIDE.U32 R4, R11, UR8, RZ ;  /* 0x000000080b047c25 */ /* 0x000fc8000f8e00ff */
[----:B------:R-:W-:-:S04]  /*f9d0*/  IMAD.WIDE.U32 R4, P1, R7, UR9, R4 ;  /* 0x0000000907047c25 */ /* 0x000fc8000f820004 */
[----:B------:R-:W-:-:S04]  /*f9e0*/  IMAD.WIDE.U32 R6, R7, UR8, RZ ;  /* 0x0000000807067c25 */ /* 0x000fc8000f8e00ff */
[----:B------:R-:W-:Y:S01]  /*f9f0*/  IMAD.X R3, RZ, RZ, RZ, P1 ;  /* 0x000000ffff037224 */ /* 0x000fe200008e06ff */
[----:B------:R-:W-:Y:S01]  /*fa00*/  IADD3 RZ, P1, R7, R4, RZ ;  /* 0x0000000407ff7210 */ /* 0x000fe20007f3e0ff */
[----:B------:R-:W-:-:S04]  /*fa10*/  IMAD.MOV.U32 R2, RZ, RZ, R5 ;  /* 0x000000ffff027224 */ /* 0x000fc800078e0005 */
[----:B------:R-:W-:-:S08]  /*fa20*/  IMAD.WIDE.U32.X R2, R11, UR9, R2, P1 ;  /* 0x000000090b027c25 */ /* 0x000fd000088e0402 */
.L_x_307:
[--C-:B------:R-:W-:Y:S01]  /*fa30*/  SHF.R.U64 R11, R2, UR10, R3.reuse ;  /* 0x0000000a020b7c19 */ /* 0x100fe20008001203 */
[----:B------:R-:W-:Y:S01]  /*fa40*/  ULDC.64 UR8, c[0x0][0x620] ;  /* 0x0001880000087ab9 */ /* 0x000fe20000000a00 */
[----:B------:R-:W-:Y:S01]  /*fa50*/  SHF.R.U32.HI R2, RZ, UR10, R3 ;  /* 0x0000000aff027c19 */ /* 0x000fe20008011603 */
[----:B------:R-:W-:Y:S01]  /*fa60*/  IMAD.MOV.U32 R3, RZ, RZ, R15 ;  /* 0x000000ffff037224 */ /* 0x000fe200078e000f */
[----:B------:R-:W-:Y:S01]  /*fa70*/  IADD3 R5, P1, RZ, -R11, RZ ;  /* 0x8000000bff057210 */ /* 0x000fe20007f3e0ff */
[----:B------:R-:W-:Y:S01]  /*fa80*/  ULDC UR7, c[0x0][0x150] ;  /* 0x0000540000077ab9 */ /* 0x000fe20000000800 */
[----:B0-----:R-:W-:Y:S01]  /*fa90*/  I2FP.F32.U32 R6, R12 ;  /* 0x0000000c00067245 */ /* 0x001fe20000201000 */
[----:B------:R-:W0:Y:S01]  /*faa0*/  LDC R7, c[0x0][0x144] ;  /* 0x00005100ff077b82 */ /* 0x000e220000000800 */
[----:B------:R-:W-:Y:S01]  /*fab0*/  ULDC.64 UR10, c[0x0][0x640] ;  /* 0x00019000000a7ab9 */ /* 0x000fe20000000a00 */
[----:B------:R-:W-:Y:S01]  /*fac0*/  IMAD.X R2, RZ, RZ, ~R2, P1 ;  /* 0x000000ffff027224 */ /* 0x000fe200008e0e02 */
[----:B------:R-:W-:Y:S01]  /*fad0*/  ISETP.NE.U32.AND P1, PT, RZ, UR10, PT ;  /* 0x0000000aff007c0c */ /* 0x000fe2000bf25070 */
[----:B------:R-:W-:Y:S01]  /*fae0*/  FMUL R6, R6, UR7 ;  /* 0x0000000706067c20 */ /* 0x000fe20008400000 */
[----:B------:R-:W-:Y:S01]  /*faf0*/  ULDC UR7, c[0x0][0x618] ;  /* 0x0001860000077ab9 */ /* 0x000fe20000000800 */
[----:B------:R-:W-:Y:S01]  /*fb00*/  IMAD R4, R2, UR8, RZ ;  /* 0x0000000802047c24 */ /* 0x000fe2000f8e02ff */
[----:B------:R-:W-:Y:S01]  /*fb10*/  ISETP.NE.AND.EX P1, PT, RZ, UR11, PT, P1 ;  /* 0x0000000bff007c0c */ /* 0x000fe2000bf25310 */
[----:B------:R-:W-:Y:S01]  /*fb20*/  IMAD.MOV.U32 R2, RZ, RZ, R13 ;  /* 0x000000ffff027224 */ /* 0x000fe200078e000d */
[----:B------:R-:W2:Y:S01]  /*fb30*/  LDC R15, c[0x0][0x148] ;  /* 0x00005200ff0f7b82 */ /* 0x000ea20000000800 */
[----:B------:R-:W3:Y:S02]  /*fb40*/  F2I.U32.TRUNC.NTZ R6, R6 ;  /* 0x0000000600067305 */ /* 0x000ee4000020f000 */
[----:B------:R-:W-:Y:S01]  /*fb50*/  IMAD.WIDE.U32 R2, R5, UR8, R2 ;  /* 0x0000000805027c25 */ /* 0x000fe2000f8e0002 */
[----:B------:R-:W-:-:S03]  /*fb60*/  ULDC UR8, c[0x0][0x154] ;  /* 0x0000550000087ab9 */ /* 0x000fc60000000800 */
[----:B------:R-:W-:Y:S01]  /*fb70*/  IMAD R5, R5, UR9, R4 ;  /* 0x0000000905057c24 */ /* 0x000fe2000f8e0204 */
[----:B------:R-:W-:-:S03]  /*fb80*/  ULDC UR9, c[0x0][0x608] ;  /* 0x0001820000097ab9 */ /* 0x000fc60000000800 */
[----:B------:R-:W-:-:S05]  /*fb90*/  IMAD.IADD R3, R3, 0x1, R5 ;  /* 0x0000000103037824 */ /* 0x000fca00078e0205 */
[----:B------:R-:W-:Y:S01]  /*fba0*/  SHF.R.U64 R13, R2, UR7, R3 ;  /* 0x00000007020d7c19 */ /* 0x000fe20008001203 */
[----:B---3--:R-:W-:Y:S01]  /*fbb0*/  IMAD.MOV R6, RZ, RZ, -R6 ;  /* 0x000000ffff067224 */ /* 0x008fe200078e0a06 */
[----:B-1----:R-:W-:-:S03]  /*fbc0*/  I2FP.F32.U32 R2, R10 ;  /* 0x0000000a00027245 */ /* 0x002fc60000201000 */
[----:B0-----:R-:W-:Y:S02]  /*fbd0*/  IMAD R19, R7, R6, R12 ;  /* 0x0000000607137224 */ /* 0x001fe400078e020c */
[----:B------:R-:W-:Y:S01]  /*fbe0*/  FMUL R4, R2, UR8 ;  /* 0x0000000802047c20 */ /* 0x000fe20008400000 */
[----:B------:R-:W-:Y:S01]  /*fbf0*/  SHF.R.U32.HI R2, RZ, UR7, R3 ;  /* 0x00000007ff027c19 */ /* 0x000fe20008011603 */
[----:B------:R-:W-:Y:S02]  /*fc00*/  ULDC UR7, c[0x0][0x658] ;  /* 0x0001960000077ab9 */ /* 0x000fe40000000800 */
[----:B------:R0:W1:Y:S01]  /*fc10*/  F2I.U32.TRUNC.NTZ R18, R4 ;  /* 0x0000000400127305 */ /* 0x000062000020f000 */
[--C-:B------:R-:W-:Y:S02]  /*fc20*/  SHF.R.U64 R16, R13, UR9, R2.reuse ;  /* 0x000000090d107c19 */ /* 0x100fe40008001202 */
[----:B------:R-:W-:-:S04]  /*fc30*/  SHF.R.U32.HI R3, RZ, UR9, R2 ;  /* 0x00000009ff037c19 */ /* 0x000fc80008011602 */
[--C-:B------:R-:W-:Y:S02]  /*fc40*/  SHF.R.U64 R14, R16, UR7, R3.reuse ;  /* 0x00000007100e7c19 */ /* 0x100fe40008001203 */
[----:B------:R-:W-:-:S03]  /*fc50*/  SHF.R.U32.HI R3, RZ, UR7, R3 ;  /* 0x00000007ff037c19 */ /* 0x000fc60008011603 */
[----:B------:R-:W-:Y:S01]  /*fc60*/  IMAD.MOV.U32 R2, RZ, RZ, R14 ;  /* 0x000000ffff027224 */ /* 0x000fe200078e000e */
[----:B0-2---:R-:W-:Y:S06]  /*fc70*/  @!P1 BRA `(.L_x_308) ;  /* 0x0000000000289947 */ /* 0x005fec0003800000 */
        /* <DEDUP_REMOVED lines=10> */
.L_x_308:
[----:B------:R-:W-:Y:S01]  /*fd20*/  ULDC UR7, c[0x0][0x648] ;  /* 0x0001920000077ab9 */ /* 0x000fe20000000800 */
[----:B-1----:R-:W-:Y:S01]  /*fd30*/  IMAD.MOV R18, RZ, RZ, -R18 ;  /* 0x000000ffff127224 */ /* 0x002fe200078e0a12 */
[----:B------:R-:W-:Y:S01]  /*fd40*/  SHF.R.U64 R3, R2, UR7, R3 ;  /* 0x0000000702037c19 */ /* 0x000fe20008001203 */
[----:B------:R-:W-:Y:S01]  /*fd50*/  ULDC UR7, c[0x0][0x638] ;  /* 0x00018e0000077ab9 */ /* 0x000fe20000000800 */
[----:B------:R-:W-:Y:S01]  /*fd60*/  LOP3.LUT R2, R16, UR6, RZ, 0xc0, !PT ;  /* 0x0000000610027c12 */ /* 0x000fe2000f8ec0ff */
[----:B------:R-:W-:Y:S01]  /*fd70*/  @P4 IMAD R19, R15, R18, R10 ;  /* 0x000000120f134224 */ /* 0x000fe200078e020a */
[----:B------:R-:W-:Y:S01]  /*fd80*/  LOP3.LUT R13, R13, UR4, RZ, 0xc0, !PT ;  /* 0x000000040d0d7c12 */ /* 0x000fe2000f8ec0ff */
[----:B------:R-:W-:Y:S01]  /*fd90*/  IMAD.MOV R5, RZ, RZ, -R3 ;  /* 0x000000ffff057224 */ /* 0x000fe200078e0a03 */
[----:B------:R-:W-:Y:S01]  /*fda0*/  ULDC UR8, c[0x0][0x610] ;  /* 0x0001840000087ab9 */ /* 0x000fe20000000800 */
[----:B------:R-:W-:Y:S02]  /*fdb0*/  IMAD R2, R3, UR5, R2 ;  /* 0x0000000503027c24 */ /* 0x000fe4000f8e0202 */
[----:B------:R-:W-:Y:S01]  /*fdc0*/  IMAD R14, R5, UR7, R14 ;  /* 0x00000007050e7c24 */ /* 0x000fe2000f8e020e */
[----:B------:R-:W-:Y:S01]  /*fdd0*/  ULDC UR7, c[0x0][0x600] ;  /* 0x0001800000077ab9 */ /* 0x000fe20000000800 */
[----:B------:R-:W-:-:S02]  /*fde0*/  IMAD R5, R2, UR8, R19 ;  /* 0x0000000802057c24 */ /* 0x000fc4000f8e0213 */
[----:B------:R-:W-:Y:S02]  /*fdf0*/  IMAD R14, R14, UR7, R13 ;  /* 0x000000070e0e7c24 */ /* 0x000fe4000f8e020d */
[----:B------:R-:W-:-:S03]  /*fe00*/  IMAD.MOV.U32 R2, RZ, RZ, 0x1 ;  /* 0x00000001ff027424 */ /* 0x000fc600078e00ff */
[----:B------:R-:W-:Y:S02]  /*fe10*/  SEL R6, R14, R5, !P4 ;  /* 0x000000050e067207 */ /* 0x000fe40006000000 */
[----:B------:R-:W-:-:S07]  /*fe20*/  SEL R5, R5, R14, !P4 ;  /* 0x0000000e05057207 */ /* 0x000fce0006000000 */
.L_x_306:
[----:B------:R-:W-:Y:S05]  /*fe30*/  BSYNC B1 ;  /* 0x0000000000017941 */ /* 0x000fea0003800000 */
.L_x_305:
[----:B------:R-:W-:-:S13]  /*fe40*/  LOP3.LUT P1, RZ, R2, 0xff, RZ, 0xc0, !PT ;  /* 0x000000ff02ff7812 */ /* 0x000fda000782c0ff */
[----:B------:R-:W-:Y:S05]  /*fe50*/  @P1 BRA `(.L_x_309) ;  /* 0xfffffff400301947 */ /* 0x000fea000383ffff */
[----:B------:R-:W-:Y:S05]  /*fe60*/  BSYNC B0 ;  /* 0x0000000000007941 */ /* 0x000fea0003800000 */
.L_x_297:
[----:B------:R-:W-:-:S03]  /*fe70*/  UMOV UR7, 0xffffffff ;  /* 0xffffffff00077882 */ /* 0x000fc60000000000 */
[----:B------:R-:W-:Y:S05]  /*fe80*/  BRA.DIV UR7, `(.L_x_310) ;  /* 0x0000000607047947 */ /* 0x000fea000b800000 */
[----:B------:R-:W-:-:S13]  /*fe90*/  ELECT P0, URZ, PT ;  /* 0x00000000003f782f */ /* 0x000fda0003800000 */
.L_x_323:
[----:B------:R-:W-:Y:S04]  /*fea0*/  BSSY B0, `(.L_x_311) ;  /* 0x0000023000007945 */ /* 0x000fe80003800000 */
[----:B------:R-:W-:Y:S05]  /*feb0*/  @!P0 BRA `(.L_x_312) ;  /* 0x0000000000848947 */ /* 0x000fea0003800000 */
[----:B------:R-:W-:-:S04]  /*fec0*/  ULOP3.LUT UR7, UR13, 0x2, URZ, 0xfc, !UPT ;  /* 0x000000020d077892 */ /* 0x000fc8000f8efc3f */
[----:B------:R-:W-:-:S06]  /*fed0*/  UISETP.NE.AND UP0, UPT, UR7, 0x3, UPT ;  /* 0x000000030700788c */ /* 0x000fcc000bf05270 */
[----:B------:R-:W-:-:S13]  /*fee0*/  PLOP3.LUT P0, PT, PT, PT, UP0, 0x80, 0x0 ;  /* 0x000000000000781c */ /* 0x000fda0003f0f008 */
[----:B------:R-:W-:Y:S05]  /*fef0*/  @!P0 BRA `(.L_x_313) ;  /* 0x0000000000048947 */ /* 0x000fea0003800000 */
[----:B------:R-:W-:Y:S01]  /*ff00*/  BPT.TRAP 0x1 ;  /* 0x000000040000795c */ /* 0x000fe20000300000 */
.L_x_313:
[----:B------:R-:W0:Y:S01]  /*ff10*/  S2R R3, SR_CgaCtaId ;  /* 0x0000000000037919 */ /* 0x000e220000008800 */
[----:B------:R-:W-:-:S04]  /*ff20*/  MOV R2, 0x400 ;  /* 0x0000040000027802 */ /* 0x000fc80000000f00 */
[----:B0-----:R-:W-:Y:S02]  /*ff30*/  LEA R3, R3, R2, 0x18 ;  /* 0x0000000203037211 */ /* 0x001fe400078ec0ff */
[----:B------:R-:W-:-:S03]  /*ff40*/  SHF.L.U32 R2, R0, 0x1f, RZ ;  /* 0x0000001f00027819 */ /* 0x000fc600000006ff */
[----:B------:R-:W-:-:S04]  /*ff50*/  VIADD R3, R3, 0x18 ;  /* 0x0000001803037836 */ /* 0x000fc80000000000 */
[C---:B------:R-:W-:Y:S02]  /*ff60*/  IMAD R7, R8.reuse, 0x8, R3 ;  /* 0x0000000808077824 */ /* 0x040fe400078e0203 */
[----:B------:R-:W-:Y:S02]  /*ff70*/  VIADD R8, R8, 0x1 ;  /* 0x0000000108087836 */ /* 0x000fe40000000000 */
[----:B------:R-:W0:Y:S03]  /*ff80*/  SYNCS.PHASECHK.TRANS64.TRYWAIT P0, [R7+URZ], R2 ;  /* 0x00000002070075a7 */ /* 0x000e26000800017f */
[----:B------:R-:W-:-:S04]  /*ff90*/  ISETP.NE.AND P1, PT, R8, 0x3, PT ;  /* 0x000000030800780c */ /* 0x000fc80003f25270 */
[----:B------:R-:W-:Y:S02]  /*ffa0*/  SEL R5, RZ, 0x1, P1 ;  /* 0x00000001ff057807 */ /* 0x000fe40000800000 */
[----:B------:R-:W-:Y:S02]  /*ffb0*/  SEL R8, R8, RZ, P1 ;  /* 0x000000ff08087207 */ /* 0x000fe40000800000 */
[----:B------:R-:W-:-:S03]  /*ffc0*/  LOP3.LUT R5, R0, R5, RZ, 0x3c, !PT ;  /* 0x0000000500057212 */ /* 0x000fc600078e3cff */
[----:B------:R-:W-:Y:S01]  /*ffd0*/  IMAD R9, R8, 0x8, R3 ;  /* 0x0000000808097824 */ /* 0x000fe200078e0203 */
[----:B------:R-:W-:Y:S01]  /*ffe0*/  SHF.L.U32 R4, R5, 0x1f, RZ ;  /* 0x0000001f05047819 */ /* 0x000fe200000006ff */
[----:B0-----:R-:W-:Y:S06]  /*fff0*/  @!P0 BRA `(.L_x_314) ;  /* 0x0000000000cc8947 */ /* 0x001fec0003800000 */
.L_x_324:
[----:B------:R-:W1:Y:S01]  /*10000*/  SYNCS.PHASECHK.TRANS64.TRYWAIT P0, [R9+URZ], R4 ;  /* 0x00000004090075a7 */ /* 0x000e62000800017f */
[----:B------:R-:W-:-:S05]  /*10010*/  VIADD R0, R8, 0x1 ;  /* 0x0000000108007836 */ /* 0x000fca0000000000 */
[----:B------:R-:W-:-:S04]  /*10020*/  ISETP.NE.AND P1, PT, R0, 0x3, PT ;  /* 0x000000030000780c */ /* 0x000fc80003f25270 */
[----:B0-----:R-:W-:Y:S02]  /*10030*/  SEL R2, RZ, 0x1, P1 ;  /* 0x00000001ff027807 */ /* 0x001fe40000800000 */
[----:B------:R-:W-:Y:S02]  /*10040*/  SEL R0, R0, RZ, P1 ;  /* 0x000000ff00007207 */ /* 0x000fe40000800000 */
[----:B------:R-:W-:Y:S01]  /*10050*/  LOP3.LUT R2, R5, R2, RZ, 0x3c, !PT ;  /* 0x0000000205027212 */ /* 0x000fe200078e3cff */
[----:B-1----:R-:W-:Y:S06]  /*10060*/  @!P0 BRA `(.L_x_315) ;  /* 0x0000000000c48947 */ /* 0x002fec0003800000 */
.L_x_325:
[----:B------:R-:W-:Y:S01]  /*10070*/  IMAD R3, R0, 0x8, R3 ;  /* 0x0000000800037824 */ /* 0x000fe200078e0203 */
[----:B------:R-:W-:-:S07]  /*10080*/  SHF.L.U32 R0, R2, 0x1f, RZ ;  /* 0x0000001f02007819 */ /* 0x000fce00000006ff */
.L_x_316:
[----:B-1----:R1:W2:Y:S02]  /*10090*/  SYNCS.PHASECHK.TRANS64.TRYWAIT P0, [R3+URZ], R0 ;  /* 0x00000000030075a7 */ /* 0x0022a4000800017f */
[----:B--2---:R-:W-:Y:S05]  /*100a0*/  @!P0 NANOSLEEP.SYNCS 0x989680 ;  /* 0x009896800000895d */ /* 0x004fea0003900000 */
[----:B------:R-:W2:Y:S02]  /*100b0*/  @!P0 SYNCS.PHASECHK.TRANS64 P0, [R3+URZ], R0 ;  /* 0x00000000030085a7 */ /* 0x000ea4000800007f */
[----:B--2---:R-:W-:Y:S05]  /*100c0*/  @!P0 BRA `(.L_x_316) ;  /* 0xfffffffc00f08947 */ /* 0x004fea000383ffff */
.L_x_312:
[----:B------:R-:W-:Y:S05]  /*100d0*/  BSYNC B0 ;  /* 0x0000000000007941 */ /* 0x000fea0003800000 */
.L_x_311:
[----:B------:R-:W-:Y:S05]  /*100e0*/  EXIT ;  /* 0x000000000000794d */ /* 0x000fea0003800000 */
.L_x_17:
[----:B-1----:R-:W-:-:S04]  /*100f0*/  IMAD.U32 R3, RZ, RZ, UR6 ;  /* 0x00000006ff037e24 */ /* 0x002fc8000f8e00ff */
[----:B------:R1:W2:Y:S03]  /*10100*/  SYNCS.PHASECHK.TRANS64.TRYWAIT P0, [R3+URZ], R0 ;  /* 0x00000000030075a7 */ /* 0x0002a6000800017f */
[----:B--2---:R-:W-:Y:S05]  /*10110*/  @!P0 NANOSLEEP.SYNCS 0x989680 ;  /* 0x009896800000895d */ /* 0x004fea0003900000 */
[----:B------:R-:W2:Y:S02]  /*10120*/  @!P0 SYNCS.PHASECHK.TRANS64 P0, [R3+URZ], R0 ;  /* 0x00000000030085a7 */ /* 0x000ea4000800007f */
[----:B--2---:R-:W-:Y:S05]  /*10130*/  @!P0 BRA `(.L_x_17) ;  /* 0xfffffffc00ec8947 */ /* 0x004fea000383ffff */
[----:B------:R-:W-:Y:S05]  /*10140*/  BRA `(.L_x_16) ;  /* 0xffffff1800787947 */ /* 0x000fea000383ffff */
.L_x_23:
[----:B-----5:R2:W-:Y:S02]  /*10150*/  STL [R1+0x84], R0 ;  /* 0x0000840001007387 */ /* 0x0205e40000100800 */
[----:B--2---:R-:W-:-:S04]  /*10160*/  IMAD.U32 R0, RZ, RZ, UR16 ;  /* 0x00000010ff007e24 */ /* 0x004fc8000f8e00ff */
[----:B------:R2:W3:Y:S03]  /*10170*/  SYNCS.PHASECHK.TRANS64.TRYWAIT P0, [R0+URZ], R229 ;  /* 0x000000e5000075a7 */ /* 0x0004e6000800017f */
[----:B---3--:R-:W-:Y:S05]  /*10180*/  @!P0 NANOSLEEP.SYNCS 0x989680 ;  /* 0x009896800000895d */ /* 0x008fea0003900000 */
[----:B------:R2:W3:Y:S02]  /*10190*/  @!P0 SYNCS.PHASECHK.TRANS64 P0, [R0+URZ], R229 ;  /* 0x000000e5000085a7 */ /* 0x0004e4000800007f */
[----:B--2---:R2:W5:Y:S02]  /*101a0*/  LDL.LU R0, [R1+0x84] ;  /* 0x0000840001007983 */ /* 0x0045640000300800 */
[----:B--23--:R-:W-:Y:S05]  /*101b0*/  @!P0 BRA `(.L_x_23) ;  /* 0xfffffffc00e48947 */ /* 0x00cfea000383ffff */
[----:B------:R-:W-:Y:S05]  /*101c0*/  BRA `(.L_x_22) ;  /* 0xffffff2c000c7947 */ /* 0x000fea000383ffff */
.L_x_298:
[----:B------:R-:W-:Y:S01]  /*101d0*/  BSSY B1, `(.L_x_317) ;  /* 0x0000006000017945 */ /* 0x000fe20003800000 */
[----:B------:R-:W-:-:S07]  /*101e0*/  IMAD.MOV.U32 R2, RZ, RZ, -0x1 ;  /* 0xffffffffff027424 */ /* 0x000fce00078e00ff */
[----:B------:R-:W-:Y:S05]  /*101f0*/  WARPSYNC.COLLECTIVE R2, `(.L_x_318) ;  /* 0x00000000020c7348 */ /* 0x000fea0003c00000 */
[----:B------:R-:W-:Y:S02]  /*10200*/  ELECT P1, UR62, PT ;  /* 0x00000000003e782f */ /* 0x000fe40003820000 */
[----:B------:R-:W-:Y:S01]  /*10210*/  MOV R2, UR62 ;  /* 0x0000003e00027c02 */ /* 0x000fe20008000f00 */
[----:B------:R-:W-:Y:S10]  /*10220*/  ENDCOLLECTIVE ;  /* 0x000000000000791b */ /* 0x000ff40003800000 */
.L_x_318:
[----:B------:R-:W-:Y:S05]  /*10230*/  BSYNC B1 ;  /* 0x0000000000017941 */ /* 0x000fea0003800000 */
.L_x_317:
[----:B------:R-:W-:Y:S05]  /*10240*/  BRA `(.L_x_319) ;  /* 0xfffffff000407947 */ /* 0x000fea000383ffff */
.L_x_301:
[----:B-1----:R1:W2:Y:S02]  /*10250*/  SYNCS.PHASECHK.TRANS64.TRYWAIT P1, [R13+URZ+0x18], R4 ;  /* 0x000018040d0075a7 */ /* 0x0022a4000802017f */
[----:B--2---:R-:W-:Y:S05]  /*10260*/  @!P1 NANOSLEEP.SYNCS 0x989680 ;  /* 0x009896800000995d */ /* 0x004fea0003900000 */
[----:B------:R-:W2:Y:S02]  /*10270*/  @!P1 SYNCS.PHASECHK.TRANS64 P1, [R13+URZ+0x18], R4 ;  /* 0x000018040d0095a7 */ /* 0x000ea4000802007f */
[----:B--2---:R-:W-:Y:S05]  /*10280*/  @!P1 BRA `(.L_x_301) ;  /* 0xfffffffc00f09947 */ /* 0x004fea000383ffff */
[----:B------:R-:W-:Y:S05]  /*10290*/  BRA `(.L_x_320) ;  /* 0xfffffff000747947 */ /* 0x000fea000383ffff */
.L_x_310:
[----:B------:R-:W-:Y:S01]  /*102a0*/  BSSY B0, `(.L_x_321) ;  /* 0x0000006000007945 */ /* 0x000fe20003800000 */
[----:B------:R-:W-:-:S07]  /*102b0*/  IMAD.MOV.U32 R2, RZ, RZ, -0x1 ;  /* 0xffffffffff027424 */ /* 0x000fce00078e00ff */
[----:B------:R-:W-:Y:S05]  /*102c0*/  WARPSYNC.COLLECTIVE R2, `(.L_x_322) ;  /* 0x00000000020c7348 */ /* 0x000fea0003c00000 */
[----:B------:R-:W-:Y:S02]  /*102d0*/  ELECT P1, UR62, PT ;  /* 0x00000000003e782f */ /* 0x000fe40003820000 */
[----:B------:R-:W-:Y:S01]  /*102e0*/  MOV R2, UR62 ;  /* 0x0000003e00027c02 */ /* 0x000fe20008000f00 */
[----:B------:R-:W-:Y:S10]  /*102f0*/  ENDCOLLECTIVE ;  /* 0x000000000000791b */ /* 0x000ff40003800000 */
.L_x_322:
[----:B------:R-:W-:Y:S05]  /*10300*/  BSYNC B0 ;  /* 0x0000000000007941 */ /* 0x000fea0003800000 */
.L_x_321:
[----:B------:R-:W-:Y:S01]  /*10310*/  PLOP3.LUT P0, PT, P1, PT, PT, 0x80, 0x0 ;  /* 0x000000000000781c */ /* 0x000fe20000f0f070 */
[----:B------:R-:W-:-:S12]  /*10320*/  BRA `(.L_x_323) ;  /* 0xfffffff800dc7947 */ /* 0x000fd8000383ffff */
.L_x_314:
[----:B0-----:R0:W1:Y:S02]  /*10330*/  SYNCS.PHASECHK.TRANS64.TRYWAIT P0, [R7+URZ], R2 ;  /* 0x00000002070075a7 */ /* 0x001064000800017f */
[----:B-1----:R-:W-:Y:S05]  /*10340*/  @!P0 NANOSLEEP.SYNCS 0x989680 ;  /* 0x009896800000895d */ /* 0x002fea0003900000 */
[----:B------:R-:W1:Y:S02]  /*10350*/  @!P0 SYNCS.PHASECHK.TRANS64 P0, [R7+URZ], R2 ;  /* 0x00000002070085a7 */ /* 0x000e64000800007f */
[----:B-1----:R-:W-:Y:S05]  /*10360*/  @!P0 BRA `(.L_x_314) ;  /* 0xfffffffc00f08947 */ /* 0x002fea000383ffff */
[----:B------:R-:W-:Y:S05]  /*10370*/  BRA `(.L_x_324) ;  /* 0xfffffffc00207947 */ /* 0x000fea000383ffff */
.L_x_315:
[----:B0-----:R0:W1:Y:S02]  /*10380*/  SYNCS.PHASECHK.TRANS64.TRYWAIT P0, [R9+URZ], R4 ;  /* 0x00000004090075a7 */ /* 0x001064000800017f */
[----:B-1----:R-:W-:Y:S05]  /*10390*/  @!P0 NANOSLEEP.SYNCS 0x989680 ;  /* 0x009896800000895d */ /* 0x002fea0003900000 */
[----:B------:R-:W1:Y:S02]  /*103a0*/  @!P0 SYNCS.PHASECHK.TRANS64 P0, [R9+URZ], R4 ;  /* 0x00000004090085a7 */ /* 0x000e64000800007f */
[----:B-1----:R-:W-:Y:S05]  /*103b0*/  @!P0 BRA `(.L_x_315) ;  /* 0xfffffffc00f08947 */ /* 0x002fea000383ffff */
[----:B------:R-:W-:Y:S05]  /*103c0*/  BRA `(.L_x_325) ;  /* 0xfffffffc00287947 */ /* 0x000fea000383ffff */
.L_x_326:
[----:B------:R-:W-:-:S00]  /*103d0*/  BRA `(.L_x_326) ;  /* 0xfffffffc00fc7947 */ /* 0x000fc0000383ffff */
[----:B------:R-:W-:-:S00]  /*103e0*/  NOP ;  /* 0x0000000000007918 */ /* 0x000fc00000000000 */
        /* <DEDUP_REMOVED lines=9> */
.L_x_327:


//--------------------- .nv.shared._ZN7cutlass13device_kernelINS_4gemm6kernel13GemmUniversalIN4cute5tupleIJiiiiEEENS1_10collective13CollectiveMmaINS1_37MainloopSm90TmaGmmaWarpSpecializedFP8ILi3ENS5_IJNS4_1CILi1EEESB_SB_EEENS1_35KernelTmaWarpSpecializedCooperativeEEENS5_IJNSA_ILi256EEENSA_ILi128EEENSA_ILi64EEEEEENS_12float_e5m2_tENS5_IJlSB_lEEESJ_SK_NS4_8TiledMMAINS4_8MMA_AtomIJNS4_4SM904GMMA31MMA_64x128x32_F32E5M2E5M2_SS_TNILNSO_7ScaleInE1ELSQ_1EEEEEENS4_6LayoutINS5_IJNSA_ILi2EEESB_SB_EEENS5_IJSB_NSA_ILi0EEESW_EEEEENS5_IJNS4_10UnderscoreESZ_SZ_EEEEENS4_13SM90_TMA_LOADENS4_14ComposedLayoutINS4_7SwizzleILi2ELi4ELi3EEENS4_18smem_ptr_flag_bitsILi8EEENST_INS5_IJNSA_ILi8EEESH_EEENS5_IJSH_SB_EEEEEEEvNS4_8identityES12_S1C_vS1D_EENS_8epilogue10collective6detail29Sm90TmaWarpSpecializedAdapterINS1G_15DefaultEpilogueISJ_SK_SK_NS1F_6thread17LinearCombinationISJ_Li1EffLNS1K_9ScaleType4KindE0ELNS_15FloatRoundStyleE2ESJ_EENS1_15EpilogueDefaultEEEEEvvEEEEvNT_6ParamsE --------------------------
	.section	.nv.shared._ZN7cutlass13device_kernelINS_4gemm6kernel13GemmUniversalIN4cute5tupleIJiiiiEEENS1_10collective13CollectiveMmaINS1_37MainloopSm90TmaGmmaWarpSpecializedFP8ILi3ENS5_IJNS4_1CILi1EEESB_SB_EEENS1_35KernelTmaWarpSpecializedCooperativeEEENS5_IJNSA_ILi256EEENSA_ILi128EEENSA_ILi64EEEEEENS_12float_e5m2_tENS5_IJlSB_lEEESJ_SK_NS4_8TiledMMAINS4_8MMA_AtomIJNS4_4SM904GMMA31MMA_64x128x32_F32E5M2E5M2_SS_TNILNSO_7ScaleInE1ELSQ_1EEEEEENS4_6LayoutINS5_IJNSA_ILi2EEESB_SB_EEENS5_IJSB_NSA_ILi0EEESW_EEEEENS5_IJNS4_10UnderscoreESZ_SZ_EEEEENS4_13SM90_TMA_LOADENS4_14ComposedLayoutINS4_7SwizzleILi2ELi4ELi3EEENS4_18smem_ptr_flag_bitsILi8EEENST_INS5_IJNSA_ILi8EEESH_EEENS5_IJSH_SB_EEEEEEEvNS4_8identityES12_S1C_vS1D_EENS_8epilogue10collective6detail29Sm90TmaWarpSpecializedAdapterINS1G_15DefaultEpilogueISJ_SK_SK_NS1F_6thread17LinearCombinationISJ_Li1EffLNS1K_9ScaleType4KindE0ELNS_15FloatRoundStyleE2ESJ_EENS1_15EpilogueDefaultEEEEEvvEEEEvNT_6ParamsE,"aw",@nobits
	.sectionflags	@""
	.align	16
	.zero		1024


//--------------------- .nv.shared.reserved.0     --------------------------
	.section	.nv.shared.reserved.0,"aw",@nobits
	.weak		__nv_reservedSMEM_offset_0_alias
	.size		__nv_reservedSMEM_offset_0_alias, 0, 0
	.other		__nv_reservedSMEM_offset_0_alias,@"STO_CUDA_RESERVED_SHARED STV_DEFAULT"
__nv_reservedSMEM_offset_0_alias:
	.zero		0


//--------------------- .nv.global                --------------------------
	.section	.nv.global,"aw",@nobits
.nv.global:
	.type		_ZN39_INTERNAL_71b27bae_4_k_cu_9474a282_44294cute1_E,@object
	.size		_ZN39_INTERNAL_71b27bae_4_k_cu_9474a282_44294cute1_E,(_ZN39_INTERNAL_71b27bae_4_k_cu_9474a282_44294cuda3std3__45__cpo6cbeginE - _ZN39_INTERNAL_71b27bae_4_k_cu_9474a282_44294cute1_E)
_ZN39_INTERNAL_71b27bae_4_k_cu_9474a282_44294cute1_E:
	.zero		1
	.type		_ZN39_INTERNAL_71b27bae_4_k_cu_9474a282_44294cuda3std3__45__cpo6cbeginE,@object
	.size		_ZN39_INTERNAL_71b27bae_4_k_cu_9474a282_44294cuda3std3__45__cpo6cbeginE,(_ZN39_INTERNAL_71b27bae_4_k_cu_9474a282_44294cuda3std3__48in_placeE - _ZN39_INTERNAL_71b27bae_4_k_cu_9474a282_44294cuda3std3__45__cpo6cbeginE)
_ZN39_INTERNAL_71b27bae_4_k_cu_9474a282_44294cuda3std3__45__cpo6cbeginE:
	.zero		1
	.type		_ZN39_INTERNAL_71b27bae_4_k_cu_9474a282_44294cuda3std3__48in_placeE,@object
	.size		_ZN39_INTERNAL_71b27bae_4_k_cu_9474a282_44294cuda3std3__48in_placeE,(_ZN39_INTERNAL_71b27bae_4_k_cu_9474a282_44294cuda3std6ranges3__45__cpo9iter_moveE - _ZN39_INTERNAL_71b27bae_4_k_cu_9474a282_44294cuda3std3__48in_placeE)
_ZN39_INTERNAL_71b27bae_4_k_cu_9474a282_44294cuda3std3__48in_placeE:
	.zero		1
	.type		_ZN39_INTERNAL_71b27bae_4_k_cu_9474a282_44294cuda3std6ranges3__45__cpo9iter_moveE,@object
	.size		_ZN39_INTERNAL_71b27bae_4_k_cu_9474a282_44294cuda3std6ranges3__45__cpo9iter_moveE,(_ZN39_INTERNAL_71b27bae_4_k_cu_9474a282_44294cuda3std3__45__cpo5beginE - _ZN39_INTERNAL_71b27bae_4_k_cu_9474a282_44294cuda3std6ranges3__45__cpo9iter_moveE)
_ZN39_INTERNAL_71b27bae_4_k_cu_9474a282_44294cuda3std6ranges3__45__cpo9iter_moveE:
	.zero		1
	.type		_ZN39_INTERNAL_71b27bae_4_k_cu_9474a282_44294cuda3std3__45__cpo5beginE,@object
	.size		_ZN39_INTERNAL_71b27bae_4_k_cu_9474a282_44294cuda3std3__45__cpo5beginE,(_ZN39_INTERNAL_71b27bae_4_k_cu_9474a282_44294cuda3std3__441_GLOBAL__N__71b27bae_4_k_cu_9474a282_44296ignoreE - _ZN39_INTERNAL_71b27bae_4_k_cu_9474a282_44294cuda3std3__45__cpo5beginE)
_ZN39_INTERNAL_71b27bae_4_k_cu_9474a282_44294cuda3std3__45__cpo5beginE:
	.zero		1
	.type		_ZN39_INTERNAL_71b27bae_4_k_cu_9474a282_44294cuda3std3__441_GLOBAL__N__71b27bae_4_k_cu_9474a282_44296ignoreE,@object
	.size		_ZN39_INTERNAL_71b27bae_4_k_cu_9474a282_44294cuda3std3__441_GLOBAL__N__71b27bae_4_k_cu_9474a282_44296ignoreE,(_ZN39_INTERNAL_71b27bae_4_k_cu_9474a282_44294cute7productE - _ZN39_INTERNAL_71b27bae_4_k_cu_9474a282_44294cuda3std3__441_GLOBAL__N__71b27bae_4_k_cu_9474a282_44296ignoreE)
_ZN39_INTERNAL_71b27bae_4_k_cu_9474a282_44294cuda3std3__441_GLOBAL__N__71b27bae_4_k_cu_9474a282_44296ignoreE:
	.zero		1
	.type		_ZN39_INTERNAL_71b27bae_4_k_cu_9474a282_44294cute7productE,@object
	.size		_ZN39_INTERNAL_71b27bae_4_k_cu_9474a282_44294cute7productE,(_ZN39_INTERNAL_71b27bae_4_k_cu_9474a282_44294cuda3std3__45__cpo3endE - _ZN39_INTERNAL_71b27bae_4_k_cu_9474a282_44294cute7productE)
_ZN39_INTERNAL_71b27bae_4_k_cu_9474a282_44294cute7productE:
	.zero		1
	.type		_ZN39_INTERNAL_71b27bae_4_k_cu_9474a282_44294cuda3std3__45__cpo3endE,@object
	.size		_ZN39_INTERNAL_71b27bae_4_k_cu_9474a282_44294cuda3std3__45__cpo3endE,(_ZN39_INTERNAL_71b27bae_4_k_cu_9474a282_44294cuda3std3__419piecewise_constructE - _ZN39_INTERNAL_71b27bae_4_k_cu_9474a282_44294cuda3std3__45__cpo3endE)
_ZN39_INTERNAL_71b27bae_4_k_cu_9474a282_44294cuda3std3__45__cpo3endE:
	.zero		1
	.type		_ZN39_INTERNAL_71b27bae_4_k_cu_9474a282_44294cuda3std3__419piecewise_constructE,@object
	.size		_ZN39_INTERNAL_71b27bae_4_k_cu_9474a282_44294cuda3std3__419piecewise_constructE,(_ZN39_INTERNAL_71b27bae_4_k_cu_9474a282_44294cuda3std3__45__cpo4cendE - _ZN39_INTERNAL_71b27bae_4_k_cu_9474a282_44294cuda3std3__419piecewise_constructE)
_ZN39_INTERNAL_71b27bae_4_k_cu_9474a282_44294cuda3std3__419piecewise_constructE:
	.zero		1
	.type		_ZN39_INTERNAL_71b27bae_4_k_cu_9474a282_44294cuda3std3__45__cpo4cendE,@object
	.size		_ZN39_INTERNAL_71b27bae_4_k_cu_9474a282_44294cuda3std3__45__cpo4cendE,(_ZN39_INTERNAL_71b27bae_4_k_cu_9474a282_44294cuda3std6ranges3__45__cpo4swapE - _ZN39_INTERNAL_71b27bae_4_k_cu_9474a282_44294cuda3std3__45__cpo4cendE)
_ZN39_INTERNAL_71b27bae_4_k_cu_9474a282_44294cuda3std3__45__cpo4cendE:
	.zero		1
	.type		_ZN39_INTERNAL_71b27bae_4_k_cu_9474a282_44294cuda3std6ranges3__45__cpo4swapE,@object
	.size		_ZN39_INTERNAL_71b27bae_4_k_cu_9474a282_44294cuda3std6ranges3__45__cpo4swapE,(.L_7 - _ZN39_INTERNAL_71b27bae_4_k_cu_9474a282_44294cuda3std6ranges3__45__cpo4swapE)
_ZN39_INTERNAL_71b27bae_4_k_cu_9474a282_44294cuda3std6ranges3__45__cpo4swapE:
	.zero		1
.L_7:


//--------------------- .nv.constant0._ZN7cutlass13device_kernelINS_4gemm6kernel13GemmUniversalIN4cute5tupleIJiiiiEEENS1_10collective13CollectiveMmaINS1_37MainloopSm90TmaGmmaWarpSpecializedFP8ILi3ENS5_IJNS4_1CILi1EEESB_SB_EEENS1_35KernelTmaWarpSpecializedCooperativeEEENS5_IJNSA_ILi256EEENSA_ILi128EEENSA_ILi64EEEEEENS_12float_e5m2_tENS5_IJlSB_lEEESJ_SK_NS4_8TiledMMAINS4_8MMA_AtomIJNS4_4SM904GMMA31MMA_64x128x32_F32E5M2E5M2_SS_TNILNSO_7ScaleInE1ELSQ_1EEEEEENS4_6LayoutINS5_IJNSA_ILi2EEESB_SB_EEENS5_IJSB_NSA_ILi0EEESW_EEEEENS5_IJNS4_10UnderscoreESZ_SZ_EEEEENS4_13SM90_TMA_LOADENS4_14ComposedLayoutINS4_7SwizzleILi2ELi4ELi3EEENS4_18smem_ptr_flag_bitsILi8EEENST_INS5_IJNSA_ILi8EEESH_EEENS5_IJSH_SB_EEEEEEEvNS4_8identityES12_S1C_vS1D_EENS_8epilogue10collective6detail29Sm90TmaWarpSpecializedAdapterINS1G_15DefaultEpilogueISJ_SK_SK_NS1F_6thread17LinearCombinationISJ_Li1EffLNS1K_9ScaleType4KindE0ELNS_15FloatRoundStyleE2ESJ_EENS1_15EpilogueDefaultEEEEEvvEEEEvNT_6ParamsE --------------------------
	.section	.nv.constant0._ZN7cutlass13device_kernelINS_4gemm6kernel13GemmUniversalIN4cute5tupleIJiiiiEEENS1_10collective13CollectiveMmaINS1_37MainloopSm90TmaGmmaWarpSpecializedFP8ILi3ENS5_IJNS4_1CILi1EEESB_SB_EEENS1_35KernelTmaWarpSpecializedCooperativeEEENS5_IJNSA_ILi256EEENSA_ILi128EEENSA_ILi64EEEEEENS_12float_e5m2_tENS5_IJlSB_lEEESJ_SK_NS4_8TiledMMAINS4_8MMA_AtomIJNS4_4SM904GMMA31MMA_64x128x32_F32E5M2E5M2_SS_TNILNSO_7ScaleInE1ELSQ_1EEEEEENS4_6LayoutINS5_IJNSA_ILi2EEESB_SB_EEENS5_IJSB_NSA_ILi0EEESW_EEEEENS5_IJNS4_10UnderscoreESZ_SZ_EEEEENS4_13SM90_TMA_LOADENS4_14ComposedLayoutINS4_7SwizzleILi2ELi4ELi3EEENS4_18smem_ptr_flag_bitsILi8EEENST_INS5_IJNSA_ILi8EEESH_EEENS5_IJSH_SB_EEEEEEEvNS4_8identityES12_S1C_vS1D_EENS_8epilogue10collective6detail29Sm90TmaWarpSpecializedAdapterINS1G_15DefaultEpilogueISJ_SK_SK_NS1F_6thread17LinearCombinationISJ_Li1EffLNS1K_9ScaleType4KindE0ELNS_15FloatRoundStyleE2ESJ_EENS1_15EpilogueDefaultEEEEEvvEEEEvNT_6ParamsE,"a",@progbits
	.sectionflags	@""
	.align	4
.nv.constant0._ZN7cutlass13device_kernelINS_4gemm6kernel13GemmUniversalIN4cute5tupleIJiiiiEEENS1_10collective13CollectiveMmaINS1_37MainloopSm90TmaGmmaWarpSpecializedFP8ILi3ENS5_IJNS4_1CILi1EEESB_SB_EEENS1_35KernelTmaWarpSpecializedCooperativeEEENS5_IJNSA_ILi256EEENSA_ILi128EEENSA_ILi64EEEEEENS_12float_e5m2_tENS5_IJlSB_lEEESJ_SK_NS4_8TiledMMAINS4_8MMA_AtomIJNS4_4SM904GMMA31MMA_64x128x32_F32E5M2E5M2_SS_TNILNSO_7ScaleInE1ELSQ_1EEEEEENS4_6LayoutINS5_IJNSA_ILi2EEESB_SB_EEENS5_IJSB_NSA_ILi0EEESW_EEEEENS5_IJNS4_10UnderscoreESZ_SZ_EEEEENS4_13SM90_TMA_LOADENS4_14ComposedLayoutINS4_7SwizzleILi2ELi4ELi3EEENS4_18smem_ptr_flag_bitsILi8EEENST_INS5_IJNSA_ILi8EEESH_EEENS5_IJSH_SB_EEEEEEEvNS4_8identityES12_S1C_vS1D_EENS_8epilogue10collective6detail29Sm90TmaWarpSpecializedAdapterINS1G_15DefaultEpilogueISJ_SK_SK_NS1F_6thread17LinearCombinationISJ_Li1EffLNS1K_9ScaleType4KindE0ELNS_15FloatRoundStyleE2ESJ_EENS1_15EpilogueDefaultEEEEEvvEEEEvNT_6ParamsE:
	.zero		1664


//--------------------- SYMBOLS --------------------------

	.type		.nv.reservedSmem.offset0,@object
	.size		.nv.reservedSmem.offset0,0x4
